	.target	sm_90a

	.elftype	@"ET_EXEC"


//--------------------- .note.nv.tkinfo           --------------------------
	.section	.note.nv.tkinfo,"",@"SHT_NOTE"
	.sectionflags	@"SHF_NOTE_NV_TKINFO"
	.tkinfo
        /*0018*/ 	.word	0x00000002
        /*0030*/ 	.string	""
        /*0030*/ 	.string	"ptxas"
        /*0030*/ 	.string	"Cuda compilation tools, release 13.0, V13.0.88"
        /*0030*/ 	.string	"Build cuda_13.0.r13.0/compiler.36424714_0"
        /*0030*/ 	.string	"-arch sm_90a -m 64 "



//--------------------- .note.nv.cuinfo           --------------------------
	.section	.note.nv.cuinfo,"",@"SHT_NOTE"
	.sectionflags	@"SHF_NOTE_NV_CUINFO"
        /*0018*/ 	.short	0x0002
        /*001a*/ 	.short	0x005a
        /*001c*/ 	.short	0x0082
	.zero		2


//--------------------- .nv.info                  --------------------------
	.section	.nv.info,"",@"SHT_CUDA_INFO"
	.align	4


	//----- nvinfo : EIATTR_REGCOUNT
	.align		4
        /*0000*/ 	.byte	0x04, 0x2f
        /*0002*/ 	.short	(.L_15 - .L_14)
	.align		4
.L_14:
        /*0004*/ 	.word	index@(_ZN7cutlass13device_kernelINS_4gemm6kernel13GemmUniversalIN4cute5tupleIJiiiiEEENS1_10collective13CollectiveMmaINS1_34MainloopSm90TmaGmmaWarpSpecializedILi11ENS5_IJNS4_1CILi1EEESB_SB_EEENS1_32KernelTmaWarpSpecializedPingpongEEENS5_IJNSA_ILi64EEENSA_ILi256EEESF_EEEaNS5_IJlSB_lEEEaSI_NS4_8TiledMMAINS4_8MMA_AtomIJNS4_4SM904GMMA27MMA_64x256x32_S32S8S8_SS_TNEEEENS4_6LayoutISC_NS5_IJNSA_ILi0EEESQ_SQ_EEEEENS5_IJNS4_10UnderscoreEST_ST_EEEEENS4_13SM90_TMA_LOADENS4_14ComposedLayoutINS4_7SwizzleILi2ELi4ELi3EEENS4_18smem_ptr_flag_bitsILi8EEENSP_INS5_IJNSA_ILi8EEESF_EEENS5_IJSF_SB_EEEEEEEvNS4_8identityESW_S16_vS17_EENS_8epilogue10collective6detail29Sm90TmaWarpSpecializedAdapterINS1A_15DefaultEpilogueIaSI_SI_NS19_6thread17LinearCombinationIaLi1EiiLNS1E_9ScaleType4KindE0ELNS_15FloatRoundStyleE2EaEENS1_15EpilogueDefaultEEEEEvvEEEEvNT_6ParamsE)
        /*0008*/ 	.word	0x000000a8


	//----- nvinfo : EIATTR_FRAME_SIZE
	.align		4
.L_15:
        /*000c*/ 	.byte	0x04, 0x11
        /*000e*/ 	.short	(.L_17 - .L_16)
	.align		4
.L_16:
        /*0010*/ 	.word	index@(_ZN7cutlass13device_kernelINS_4gemm6kernel13GemmUniversalIN4cute5tupleIJiiiiEEENS1_10collective13CollectiveMmaINS1_34MainloopSm90TmaGmmaWarpSpecializedILi11ENS5_IJNS4_1CILi1EEESB_SB_EEENS1_32KernelTmaWarpSpecializedPingpongEEENS5_IJNSA_ILi64EEENSA_ILi256EEESF_EEEaNS5_IJlSB_lEEEaSI_NS4_8TiledMMAINS4_8MMA_AtomIJNS4_4SM904GMMA27MMA_64x256x32_S32S8S8_SS_TNEEEENS4_6LayoutISC_NS5_IJNSA_ILi0EEESQ_SQ_EEEEENS5_IJNS4_10UnderscoreEST_ST_EEEEENS4_13SM90_TMA_LOADENS4_14ComposedLayoutINS4_7SwizzleILi2ELi4ELi3EEENS4_18smem_ptr_flag_bitsILi8EEENSP_INS5_IJNSA_ILi8EEESF_EEENS5_IJSF_SB_EEEEEEEvNS4_8identityESW_S16_vS17_EENS_8epilogue10collective6detail29Sm90TmaWarpSpecializedAdapterINS1A_15DefaultEpilogueIaSI_SI_NS19_6thread17LinearCombinationIaLi1EiiLNS1E_9ScaleType4KindE0ELNS_15FloatRoundStyleE2EaEENS1_15EpilogueDefaultEEEEEvvEEEEvNT_6ParamsE)
        /*0014*/ 	.word	0x00000008


	//----- nvinfo : EIATTR_MIN_STACK_SIZE
	.align		4
.L_17:
        /*0018*/ 	.byte	0x04, 0x12
        /*001a*/ 	.short	(.L_19 - .L_18)
	.align		4
.L_18:
        /*001c*/ 	.word	index@(_ZN7cutlass13device_kernelINS_4gemm6kernel13GemmUniversalIN4cute5tupleIJiiiiEEENS1_10collective13CollectiveMmaINS1_34MainloopSm90TmaGmmaWarpSpecializedILi11ENS5_IJNS4_1CILi1EEESB_SB_EEENS1_32KernelTmaWarpSpecializedPingpongEEENS5_IJNSA_ILi64EEENSA_ILi256EEESF_EEEaNS5_IJlSB_lEEEaSI_NS4_8TiledMMAINS4_8MMA_AtomIJNS4_4SM904GMMA27MMA_64x256x32_S32S8S8_SS_TNEEEENS4_6LayoutISC_NS5_IJNSA_ILi0EEESQ_SQ_EEEEENS5_IJNS4_10UnderscoreEST_ST_EEEEENS4_13SM90_TMA_LOADENS4_14ComposedLayoutINS4_7SwizzleILi2ELi4ELi3EEENS4_18smem_ptr_flag_bitsILi8EEENSP_INS5_IJNSA_ILi8EEESF_EEENS5_IJSF_SB_EEEEEEEvNS4_8identityESW_S16_vS17_EENS_8epilogue10collective6detail29Sm90TmaWarpSpecializedAdapterINS1A_15DefaultEpilogueIaSI_SI_NS19_6thread17LinearCombinationIaLi1EiiLNS1E_9ScaleType4KindE0ELNS_15FloatRoundStyleE2EaEENS1_15EpilogueDefaultEEEEEvvEEEEvNT_6ParamsE)
        /*0020*/ 	.word	0x00000008
.L_19:


//--------------------- .nv.compat                --------------------------
	.section	.nv.compat,"",@"SHT_CUDA_COMPAT_INFO"
	.align	4
        /*0000*/ 	.byte	0x02, 0x09, 0x01, 0x00, 0x02, 0x02, 0x04, 0x00, 0x02, 0x05, 0x05, 0x00, 0x03, 0x07, 0x01, 0x01
        /*0010*/ 	.byte	0x02, 0x03, 0x01, 0x00, 0x02, 0x06, 0x01, 0x00, 0x04, 0x0b, 0x08, 0x00, 0x00, 0x00, 0x00, 0x00
        /*0020*/ 	.byte	0x00, 0x00, 0x00, 0x00


//--------------------- .nv.info._ZN7cutlass13device_kernelINS_4gemm6kernel13GemmUniversalIN4cute5tupleIJiiiiEEENS1_10collective13CollectiveMmaINS1_34MainloopSm90TmaGmmaWarpSpecializedILi11ENS5_IJNS4_1CILi1EEESB_SB_EEENS1_32KernelTmaWarpSpecializedPingpongEEENS5_IJNSA_ILi64EEENSA_ILi256EEESF_EEEaNS5_IJlSB_lEEEaSI_NS4_8TiledMMAINS4_8MMA_AtomIJNS4_4SM904GMMA27MMA_64x256x32_S32S8S8_SS_TNEEEENS4_6LayoutISC_NS5_IJNSA_ILi0EEESQ_SQ_EEEEENS5_IJNS4_10UnderscoreEST_ST_EEEEENS4_13SM90_TMA_LOADENS4_14ComposedLayoutINS4_7SwizzleILi2ELi4ELi3EEENS4_18smem_ptr_flag_bitsILi8EEENSP_INS5_IJNSA_ILi8EEESF_EEENS5_IJSF_SB_EEEEEEEvNS4_8identityESW_S16_vS17_EENS_8epilogue10collective6detail29Sm90TmaWarpSpecializedAdapterINS1A_15DefaultEpilogueIaSI_SI_NS19_6thread17LinearCombinationIaLi1EiiLNS1E_9ScaleType4KindE0ELNS_15FloatRoundStyleE2EaEENS1_15EpilogueDefaultEEEEEvvEEEEvNT_6ParamsE --------------------------
	.section	.nv.info._ZN7cutlass13device_kernelINS_4gemm6kernel13GemmUniversalIN4cute5tupleIJiiiiEEENS1_10collective13CollectiveMmaINS1_34MainloopSm90TmaGmmaWarpSpecializedILi11ENS5_IJNS4_1CILi1EEESB_SB_EEENS1_32KernelTmaWarpSpecializedPingpongEEENS5_IJNSA_ILi64EEENSA_ILi256EEESF_EEEaNS5_IJlSB_lEEEaSI_NS4_8TiledMMAINS4_8MMA_AtomIJNS4_4SM904GMMA27MMA_64x256x32_S32S8S8_SS_TNEEEENS4_6LayoutISC_NS5_IJNSA_ILi0EEESQ_SQ_EEEEENS5_IJNS4_10UnderscoreEST_ST_EEEEENS4_13SM90_TMA_LOADENS4_14ComposedLayoutINS4_7SwizzleILi2ELi4ELi3EEENS4_18smem_ptr_flag_bitsILi8EEENSP_INS5_IJNSA_ILi8EEESF_EEENS5_IJSF_SB_EEEEEEEvNS4_8identityESW_S16_vS17_EENS_8epilogue10collective6detail29Sm90TmaWarpSpecializedAdapterINS1A_15DefaultEpilogueIaSI_SI_NS19_6thread17LinearCombinationIaLi1EiiLNS1E_9ScaleType4KindE0ELNS_15FloatRoundStyleE2EaEENS1_15EpilogueDefaultEEEEEvvEEEEvNT_6ParamsE,"",@"SHT_CUDA_INFO"
	.sectionflags	@""
	.align	4


	//----- nvinfo : EIATTR_CUDA_API_VERSION
	.align		4
        /*0000*/ 	.byte	0x04, 0x37
        /*0002*/ 	.short	(.L_21 - .L_20)
.L_20:
        /*0004*/ 	.word	0x00000082


	//----- nvinfo : EIATTR_KPARAM_INFO
	.align		4
.L_21:
        /*0008*/ 	.byte	0x04, 0x17
        /*000a*/ 	.short	(.L_23 - .L_22)
.L_22:
        /*000c*/ 	.word	0x00000000
        /*0010*/ 	.short	0x0000
        /*0012*/ 	.short	0x0070
        /*0014*/ 	.byte	0x00, 0xf0, 0x01, 0x10


	//----- nvinfo : EIATTR_SPARSE_MMA_MASK
	.align		4
.L_23:
        /*0018*/ 	.byte	0x03, 0x50
        /*001a*/ 	.short	0x0000


	//----- nvinfo : EIATTR_MAXREG_COUNT
	.align		4
        /*001c*/ 	.byte	0x03, 0x1b
        /*001e*/ 	.short	0x00a8


	//----- nvinfo : EIATTR_NUM_BARRIERS
	.align		4
        /*0020*/ 	.byte	0x02, 0x4c
        /*0022*/ 	.byte	0x01
	.zero		1


	//----- nvinfo : EIATTR_EXTERNS
	.align		4
        /*0024*/ 	.byte	0x04, 0x0f
        /*0026*/ 	.short	(.L_25 - .L_24)


	//   ....[0]....
	.align		4
.L_24:
        /*0028*/ 	.word	index@(__assertfail)


	//----- nvinfo : EIATTR_ANNOTATIONS
	.align		4
.L_25:
        /*002c*/ 	.byte	0x04, 0x55
        /*002e*/ 	.short	(.L_27 - .L_26)


	//   ....[0]....
.L_26:
        /*0030*/ 	.word	0x00000001
        /*0034*/ 	.byte	0xe0, 0x0b, 0x00, 0x00, 0x01, 0x00, 0x00, 0x00, 0x00, 0x82, 0x00, 0x00, 0x01, 0x00, 0x00, 0x00
        /*0044*/ 	.byte	0x10, 0x8e, 0x00, 0x00


	//----- nvinfo : EIATTR_MERCURY_ISA_VERSION
	.align		4
.L_27:
        /*0048*/ 	.byte	0x03, 0x5f
        /*004a*/ 	.short	0x0101


	//----- nvinfo : EIATTR_INT_WARP_WIDE_INSTR_OFFSETS
	.align		4
        /*004c*/ 	.byte	0x04, 0x31
        /*004e*/ 	.short	(.L_29 - .L_28)


	//   ....[0]....
.L_28:
        /*0050*/ 	.word	0x000004f0


	//   ....[1]....
        /*0054*/ 	.word	0x00000510


	//   ....[2]....
        /*0058*/ 	.word	0x00000590


	//   ....[3]....
        /*005c*/ 	.word	0x000005a0


	//   ....[4]....
        /*0060*/ 	.word	0x000005b0


	//   ....[5]....
        /*0064*/ 	.word	0x000005d0


	//   ....[6]....
        /*0068*/ 	.word	0x00000660


	//   ....[7]....
        /*006c*/ 	.word	0x00000680


	//----- nvinfo : EIATTR_COOP_GROUP_MASK_REGIDS
	.align		4
.L_29:
        /*0070*/ 	.byte	0x04, 0x29
        /*0072*/ 	.short	(.L_31 - .L_30)


	//   ....[0]....
.L_30:
        /*0074*/ 	.word	0xffffffff


	//   ....[1]....
        /*0078*/ 	.word	0xffffffff


	//   ....[2]....
        /*007c*/ 	.word	0xffffffff


	//   ....[3]....
        /*0080*/ 	.word	0xffffffff


	//   ....[4]....
        /*0084*/ 	.word	0xffffffff


	//   ....[5]....
        /*0088*/ 	.word	0xffffffff


	//----- nvinfo : EIATTR_COOP_GROUP_INSTR_OFFSETS
	.align		4
.L_31:
        /*008c*/ 	.byte	0x04, 0x28
        /*008e*/ 	.short	(.L_33 - .L_32)


	//   ....[0]....
.L_32:
        /*0090*/ 	.word	0x00000070


	//   ....[1]....
        /*0094*/ 	.word	0x00000080


	//   ....[2]....
        /*0098*/ 	.word	0x00000140


	//   ....[3]....
        /*009c*/ 	.word	0x000003e0


	//   ....[4]....
        /*00a0*/ 	.word	0x00000420


	//   ....[5]....
        /*00a4*/ 	.word	0x00000470


	//----- nvinfo : EIATTR_REG_RECONFIG
	.align		4
.L_33:
        /*00a8*/ 	.byte	0x01, 0x54
	.zero		2


	//----- nvinfo : EIATTR_SYSCALL_OFFSETS
	.align		4
        /*00ac*/ 	.byte	0x04, 0x46
        /*00ae*/ 	.short	(.L_35 - .L_34)


	//   ....[0]....
.L_34:
        /*00b0*/ 	.word	0x00001680


	//----- nvinfo : EIATTR_MBARRIER_INSTR_OFFSETS
	.align		4
.L_35:
        /*00b4*/ 	.byte	0x04, 0x39
        /*00b6*/ 	.short	(.L_37 - .L_36)


	//   ....[0]....
.L_36:
        /*00b8*/ 	.word	0x00000260
        /*00bc*/ 	.word	0x000000ff
        /*00c0*/ 	.word	0x00000000
        /*00c4*/ 	.short	0x0100
        /*00c6*/ 	.byte	0x08
	.zero		1


	//   ....[1]....
        /*00c8*/ 	.word	0x00000270
        /*00cc*/ 	.word	0x000000ff
        /*00d0*/ 	.word	0x00000058
        /*00d4*/ 	.short	0x0100
        /*00d6*/ 	.byte	0x08
	.zero		1


	//   ....[2]....
        /*00d8*/ 	.word	0x00000280
        /*00dc*/ 	.word	0x000000ff
        /*00e0*/ 	.word	0x00000008
        /*00e4*/ 	.short	0x0100
        /*00e6*/ 	.byte	0x08
	.zero		1


	//   ....[3]....
        /*00e8*/ 	.word	0x00000290
        /*00ec*/ 	.word	0x000000ff
        /*00f0*/ 	.word	0x00000060
        /*00f4*/ 	.short	0x0100
        /*00f6*/ 	.byte	0x08
	.zero		1


	//   ....[4]....
        /*00f8*/ 	.word	0x000002a0
        /*00fc*/ 	.word	0x000000ff
        /*0100*/ 	.word	0x00000010
        /*0104*/ 	.short	0x0100
        /*0106*/ 	.byte	0x08
	.zero		1


	//   ....[5]....
        /*0108*/ 	.word	0x000002b0
        /*010c*/ 	.word	0x000000ff
        /*0110*/ 	.word	0x00000068
        /*0114*/ 	.short	0x0100
        /*0116*/ 	.byte	0x08
	.zero		1


	//   ....[6]....
        /*0118*/ 	.word	0x000002c0
        /*011c*/ 	.word	0x000000ff
        /*0120*/ 	.word	0x00000018
        /*0124*/ 	.short	0x0100
        /*0126*/ 	.byte	0x08
	.zero		1


	//   ....[7]....
        /*0128*/ 	.word	0x000002d0
        /*012c*/ 	.word	0x000000ff
        /*0130*/ 	.word	0x00000070
        /*0134*/ 	.short	0x0100
        /*0136*/ 	.byte	0x08
	.zero		1


	//   ....[8]....
        /*0138*/ 	.word	0x000002e0
        /*013c*/ 	.word	0x000000ff
        /*0140*/ 	.word	0x00000020
        /*0144*/ 	.short	0x0100
        /*0146*/ 	.byte	0x08
	.zero		1


	//   ....[9]....
        /*0148*/ 	.word	0x000002f0
        /*014c*/ 	.word	0x000000ff
        /*0150*/ 	.word	0x00000078
        /*0154*/ 	.short	0x0100
        /*0156*/ 	.byte	0x08
	.zero		1


	//   ....[10]....
        /*0158*/ 	.word	0x00000300
        /*015c*/ 	.word	0x000000ff
        /*0160*/ 	.word	0x00000028
        /*0164*/ 	.short	0x0100
        /*0166*/ 	.byte	0x08
	.zero		1


	//   ....[11]....
        /*0168*/ 	.word	0x00000310
        /*016c*/ 	.word	0x000000ff
        /*0170*/ 	.word	0x00000080
        /*0174*/ 	.short	0x0100
        /*0176*/ 	.byte	0x08
	.zero		1


	//   ....[12]....
        /*0178*/ 	.word	0x00000320
        /*017c*/ 	.word	0x000000ff
        /*0180*/ 	.word	0x00000030
        /*0184*/ 	.short	0x0100
        /*0186*/ 	.byte	0x08
	.zero		1


	//   ....[13]....
        /*0188*/ 	.word	0x00000330
        /*018c*/ 	.word	0x000000ff
        /*0190*/ 	.word	0x00000088
        /*0194*/ 	.short	0x0100
        /*0196*/ 	.byte	0x08
	.zero		1


	//   ....[14]....
        /*0198*/ 	.word	0x00000340
        /*019c*/ 	.word	0x000000ff
        /*01a0*/ 	.word	0x00000038
        /*01a4*/ 	.short	0x0100
        /*01a6*/ 	.byte	0x08
	.zero		1


	//   ....[15]....
        /*01a8*/ 	.word	0x00000350
        /*01ac*/ 	.word	0x000000ff
        /*01b0*/ 	.word	0x00000090
        /*01b4*/ 	.short	0x0100
        /*01b6*/ 	.byte	0x08
	.zero		1


	//   ....[16]....
        /*01b8*/ 	.word	0x00000360
        /*01bc*/ 	.word	0x000000ff
        /*01c0*/ 	.word	0x00000040
        /*01c4*/ 	.short	0x0100
        /*01c6*/ 	.byte	0x08
	.zero		1


	//   ....[17]....
        /*01c8*/ 	.word	0x00000370
        /*01cc*/ 	.word	0x000000ff
        /*01d0*/ 	.word	0x00000098
        /*01d4*/ 	.short	0x0100
        /*01d6*/ 	.byte	0x08
	.zero		1


	//   ....[18]....
        /*01d8*/ 	.word	0x00000380
        /*01dc*/ 	.word	0x000000ff
        /*01e0*/ 	.word	0x00000048
        /*01e4*/ 	.short	0x0100
        /*01e6*/ 	.byte	0x08
	.zero		1


	//   ....[19]....
        /*01e8*/ 	.word	0x00000390
        /*01ec*/ 	.word	0x000000ff
        /*01f0*/ 	.word	0x000000a0
        /*01f4*/ 	.short	0x0100
        /*01f6*/ 	.byte	0x08
	.zero		1


	//   ....[20]....
        /*01f8*/ 	.word	0x000003a0
        /*01fc*/ 	.word	0x000000ff
        /*0200*/ 	.word	0x00000050
        /*0204*/ 	.short	0x0100
        /*0206*/ 	.byte	0x08
	.zero		1


	//   ....[21]....
        /*0208*/ 	.word	0x000003b0
        /*020c*/ 	.word	0x000000ff
        /*0210*/ 	.word	0x000000a8
        /*0214*/ 	.short	0x0100
        /*0216*/ 	.byte	0x08
	.zero		1


	//   ....[22]....
        /*0218*/ 	.word	0x000006c0
        /*021c*/ 	.word	0x000000ff
        /*0220*/ 	.word	0x000000e0
        /*0224*/ 	.short	0x0100
        /*0226*/ 	.byte	0x08
	.zero		1


	//   ....[23]....
        /*0228*/ 	.word	0x00000730
        /*022c*/ 	.word	0x000000ff
        /*0230*/ 	.word	0x000000e8
        /*0234*/ 	.short	0x0100
        /*0236*/ 	.byte	0x08
	.zero		1


	//   ....[24]....
        /*0238*/ 	.word	0x00000750
        /*023c*/ 	.word	0x000000ff
        /*0240*/ 	.word	0x000000c0
        /*0244*/ 	.short	0x0100
        /*0246*/ 	.byte	0x09
	.zero		1


	//   ....[25]....
        /*0248*/ 	.word	0x00000760
        /*024c*/ 	.word	0x000000ff
        /*0250*/ 	.word	0x000000c8
        /*0254*/ 	.short	0x0100
        /*0256*/ 	.byte	0x09
	.zero		1


	//   ....[26]....
        /*0258*/ 	.word	0x00000770
        /*025c*/ 	.word	0x000000ff
        /*0260*/ 	.word	0x000000d0
        /*0264*/ 	.short	0x0100
        /*0266*/ 	.byte	0x09
	.zero		1


	//   ....[27]....
        /*0268*/ 	.word	0x00000780
        /*026c*/ 	.word	0x000000ff
        /*0270*/ 	.word	0x000000d8
        /*0274*/ 	.short	0x0100
        /*0276*/ 	.byte	0x09
	.zero		1


	//   ....[28]....
        /*0278*/ 	.word	0x00001560
        /*027c*/ 	.word	0x0000009f
        /*0280*/ 	.word	0x00000000
        /*0284*/ 	.short	0x010a
        /*0286*/ 	.byte	0x2a
	.zero		1


	//   ....[29]....
        /*0288*/ 	.word	0x00001710
        /*028c*/ 	.word	0x00000003
        /*0290*/ 	.word	0x00000000
        /*0294*/ 	.short	0x010a
        /*0296*/ 	.byte	0x3f
	.zero		1


	//   ....[30]....
        /*0298*/ 	.word	0x00001770
        /*029c*/ 	.word	0x00000003
        /*02a0*/ 	.word	0x00000000
        /*02a4*/ 	.short	0x010a
        /*02a6*/ 	.byte	0x3f
	.zero		1


	//   ....[31]....
        /*02a8*/ 	.word	0x000019d0
        /*02ac*/ 	.word	0x000000ff
        /*02b0*/ 	.word	0x00000000
        /*02b4*/ 	.short	0x010a
        /*02b6*/ 	.byte	0x04
	.zero		1


	//   ....[32]....
        /*02b8*/ 	.word	0x00001a10
        /*02bc*/ 	.word	0x000000ff
        /*02c0*/ 	.word	0x00000000
        /*02c4*/ 	.short	0x010a
        /*02c6*/ 	.byte	0x04
	.zero		1


	//   ....[33]....
        /*02c8*/ 	.word	0x00001b70
        /*02cc*/ 	.word	0x000000ff
        /*02d0*/ 	.word	0x00000000
        /*02d4*/ 	.short	0x0101
        /*02d6*/ 	.byte	0x04
	.zero		1


	//   ....[34]....
        /*02d8*/ 	.word	0x00001c60
        /*02dc*/ 	.word	0x0000009e
        /*02e0*/ 	.word	0x00000000
        /*02e4*/ 	.short	0x0101
        /*02e6*/ 	.byte	0x2d
	.zero		1


	//   ....[35]....
        /*02e8*/ 	.word	0x00001d30
        /*02ec*/ 	.word	0x000000ff
        /*02f0*/ 	.word	0x00000000
        /*02f4*/ 	.short	0x0101
        /*02f6*/ 	.byte	0x06
	.zero		1


	//   ....[36]....
        /*02f8*/ 	.word	0x00001de0
        /*02fc*/ 	.word	0x0000009f
        /*0300*/ 	.word	0x00000010
        /*0304*/ 	.short	0x010a
        /*0306*/ 	.byte	0x2a
	.zero		1


	//   ....[37]....
        /*0308*/ 	.word	0x00008220
        /*030c*/ 	.word	0x000000a0
        /*0310*/ 	.word	0x00000000
        /*0314*/ 	.short	0x0101
        /*0316*/ 	.byte	0x2d
	.zero		1


	//   ....[38]....
        /*0318*/ 	.word	0x00008b80
        /*031c*/ 	.word	0x0000000a
        /*0320*/ 	.word	0x00000058
        /*0324*/ 	.short	0x010a
        /*0326*/ 	.byte	0x3f
	.zero		1


	//   ....[39]....
        /*0328*/ 	.word	0x00008f20
        /*032c*/ 	.word	0x00000005
        /*0330*/ 	.word	0x000000e8
        /*0334*/ 	.short	0x0101
        /*0336*/ 	.byte	0x3f
	.zero		1


	//   ....[40]....
        /*0338*/ 	.word	0x000096a0
        /*033c*/ 	.word	0x00000009
        /*0340*/ 	.word	0x00000000
        /*0344*/ 	.short	0x010a
        /*0346*/ 	.byte	0x3f
	.zero		1


	//   ....[41]....
        /*0348*/ 	.word	0x00009720
        /*034c*/ 	.word	0x00000008
        /*0350*/ 	.word	0x00000000
        /*0354*/ 	.short	0x010a
        /*0356*/ 	.byte	0x3f
	.zero		1


	//   ....[42]....
        /*0358*/ 	.word	0x000097b0
        /*035c*/ 	.word	0x00000009
        /*0360*/ 	.word	0x00000000
        /*0364*/ 	.short	0x010a
        /*0366*/ 	.byte	0x3f
	.zero		1


	//   ....[43]....
        /*0368*/ 	.word	0x00009840
        /*036c*/ 	.word	0x00000008
        /*0370*/ 	.word	0x00000000
        /*0374*/ 	.short	0x010a
        /*0376*/ 	.byte	0x3f
	.zero		1


	//   ....[44]....
        /*0378*/ 	.word	0x000098d0
        /*037c*/ 	.word	0x00000009
        /*0380*/ 	.word	0x00000000
        /*0384*/ 	.short	0x010a
        /*0386*/ 	.byte	0x3f
	.zero		1


	//   ....[45]....
        /*0388*/ 	.word	0x00009960
        /*038c*/ 	.word	0x00000008
        /*0390*/ 	.word	0x00000000
        /*0394*/ 	.short	0x010a
        /*0396*/ 	.byte	0x3f
	.zero		1


	//   ....[46]....
        /*0398*/ 	.word	0x000099f0
        /*039c*/ 	.word	0x00000009
        /*03a0*/ 	.word	0x00000000
        /*03a4*/ 	.short	0x010a
        /*03a6*/ 	.byte	0x3f
	.zero		1


	//   ....[47]....
        /*03a8*/ 	.word	0x00009a80
        /*03ac*/ 	.word	0x00000008
        /*03b0*/ 	.word	0x00000000
        /*03b4*/ 	.short	0x010a
        /*03b6*/ 	.byte	0x3f
	.zero		1


	//   ....[48]....
        /*03b8*/ 	.word	0x00009b10
        /*03bc*/ 	.word	0x00000009
        /*03c0*/ 	.word	0x00000000
        /*03c4*/ 	.short	0x010a
        /*03c6*/ 	.byte	0x3f
	.zero		1


	//   ....[49]....
        /*03c8*/ 	.word	0x00009ba0
        /*03cc*/ 	.word	0x00000006
        /*03d0*/ 	.word	0x00000000
        /*03d4*/ 	.short	0x010a
        /*03d6*/ 	.byte	0x3f
	.zero		1


	//   ....[50]....
        /*03d8*/ 	.word	0x00009c30
        /*03dc*/ 	.word	0x00000003
        /*03e0*/ 	.word	0x00000000
        /*03e4*/ 	.short	0x010a
        /*03e6*/ 	.byte	0x3f
	.zero		1


	//   ....[51]....
        /*03e8*/ 	.word	0x00009c90
        /*03ec*/ 	.word	0x0000009d
        /*03f0*/ 	.word	0x00000000
        /*03f4*/ 	.short	0x010a
        /*03f6*/ 	.byte	0x3f
	.zero		1


	//   ....[52]....
        /*03f8*/ 	.word	0x00009ce0
        /*03fc*/ 	.word	0x00000003
        /*0400*/ 	.word	0x00000000
        /*0404*/ 	.short	0x010a
        /*0406*/ 	.byte	0x3f
	.zero		1


	//   ....[53]....
        /*0408*/ 	.word	0x00009d40
        /*040c*/ 	.word	0x00000004
        /*0410*/ 	.word	0x00000000
        /*0414*/ 	.short	0x010a
        /*0416*/ 	.byte	0x3f
	.zero		1


	//   ....[54]....
        /*0418*/ 	.word	0x00009d90
        /*041c*/ 	.word	0x0000009d
        /*0420*/ 	.word	0x00000010
        /*0424*/ 	.short	0x010a
        /*0426*/ 	.byte	0x3f
	.zero		1


	//   ....[55]....
        /*0428*/ 	.word	0x00009e60
        /*042c*/ 	.word	0x0000000a
        /*0430*/ 	.word	0x00000058
        /*0434*/ 	.short	0x010a
        /*0436*/ 	.byte	0x3f
	.zero		1


	//   ....[56]....
        /*0438*/ 	.word	0x00009f30
        /*043c*/ 	.word	0x00000009
        /*0440*/ 	.word	0x00000000
        /*0444*/ 	.short	0x010a
        /*0446*/ 	.byte	0x3f
	.zero		1


	//   ....[57]....
        /*0448*/ 	.word	0x00009f80
        /*044c*/ 	.word	0x00000008
        /*0450*/ 	.word	0x00000000
        /*0454*/ 	.short	0x010a
        /*0456*/ 	.byte	0x3f
	.zero		1


	//   ....[58]....
        /*0458*/ 	.word	0x00009fd0
        /*045c*/ 	.word	0x00000009
        /*0460*/ 	.word	0x00000000
        /*0464*/ 	.short	0x010a
        /*0466*/ 	.byte	0x3f
	.zero		1


	//   ....[59]....
        /*0468*/ 	.word	0x0000a020
        /*046c*/ 	.word	0x00000008
        /*0470*/ 	.word	0x00000000
        /*0474*/ 	.short	0x010a
        /*0476*/ 	.byte	0x3f
	.zero		1


	//   ....[60]....
        /*0478*/ 	.word	0x0000a070
        /*047c*/ 	.word	0x00000009
        /*0480*/ 	.word	0x00000000
        /*0484*/ 	.short	0x010a
        /*0486*/ 	.byte	0x3f
	.zero		1


	//   ....[61]....
        /*0488*/ 	.word	0x0000a0c0
        /*048c*/ 	.word	0x00000008
        /*0490*/ 	.word	0x00000000
        /*0494*/ 	.short	0x010a
        /*0496*/ 	.byte	0x3f
	.zero		1


	//   ....[62]....
        /*0498*/ 	.word	0x0000a110
        /*049c*/ 	.word	0x00000009
        /*04a0*/ 	.word	0x00000000
        /*04a4*/ 	.short	0x010a
        /*04a6*/ 	.byte	0x3f
	.zero		1


	//   ....[63]....
        /*04a8*/ 	.word	0x0000a160
        /*04ac*/ 	.word	0x00000008
        /*04b0*/ 	.word	0x00000000
        /*04b4*/ 	.short	0x010a
        /*04b6*/ 	.byte	0x3f
	.zero		1


	//   ....[64]....
        /*04b8*/ 	.word	0x0000a1b0
        /*04bc*/ 	.word	0x00000009
        /*04c0*/ 	.word	0x00000000
        /*04c4*/ 	.short	0x010a
        /*04c6*/ 	.byte	0x3f
	.zero		1


	//   ....[65]....
        /*04c8*/ 	.word	0x0000a200
        /*04cc*/ 	.word	0x00000006
        /*04d0*/ 	.word	0x00000000
        /*04d4*/ 	.short	0x010a
        /*04d6*/ 	.byte	0x3f
	.zero		1


	//----- nvinfo : EIATTR_NUM_MBARRIERS
	.align		4
.L_37:
        /*04d8*/ 	.byte	0x03, 0x38
        /*04da*/ 	.short	0x001c


	//----- nvinfo : EIATTR_EXIT_INSTR_OFFSETS
	.align		4
        /*04dc*/ 	.byte	0x04, 0x1c
        /*04de*/ 	.short	(.L_39 - .L_38)


	//   ....[0]....
.L_38:
        /*04e0*/ 	.word	0x00001290


	//   ....[1]....
        /*04e4*/ 	.word	0x000012f0


	//   ....[2]....
        /*04e8*/ 	.word	0x000088b0


	//   ....[3]....
        /*04ec*/ 	.word	0x000088e0


	//   ....[4]....
        /*04f0*/ 	.word	0x00009c80


	//----- nvinfo : EIATTR_MAX_THREADS
	.align		4
.L_39:
        /*04f4*/ 	.byte	0x04, 0x05
        /*04f6*/ 	.short	(.L_41 - .L_40)
.L_40:
        /*04f8*/ 	.word	0x00000180
        /*04fc*/ 	.word	0x00000001
        /*0500*/ 	.word	0x00000001


	//----- nvinfo : EIATTR_CRS_STACK_SIZE
	.align		4
.L_41:
        /*0504*/ 	.byte	0x04, 0x1e
        /*0506*/ 	.short	(.L_43 - .L_42)
.L_42:
        /*0508*/ 	.word	0x00000000


	//----- nvinfo : EIATTR_CBANK_PARAM_SIZE
	.align		4
.L_43:
        /*050c*/ 	.byte	0x03, 0x19
        /*050e*/ 	.short	0x0470


	//----- nvinfo : EIATTR_PARAM_CBANK
	.align		4
        /*0510*/ 	.byte	0x04, 0x0a
        /*0512*/ 	.short	(.L_45 - .L_44)
	.align		4
.L_44:
        /*0514*/ 	.word	index@(.nv.constant0._ZN7cutlass13device_kernelINS_4gemm6kernel13GemmUniversalIN4cute5tupleIJiiiiEEENS1_10collective13CollectiveMmaINS1_34MainloopSm90TmaGmmaWarpSpecializedILi11ENS5_IJNS4_1CILi1EEESB_SB_EEENS1_32KernelTmaWarpSpecializedPingpongEEENS5_IJNSA_ILi64EEENSA_ILi256EEESF_EEEaNS5_IJlSB_lEEEaSI_NS4_8TiledMMAINS4_8MMA_AtomIJNS4_4SM904GMMA27MMA_64x256x32_S32S8S8_SS_TNEEEENS4_6LayoutISC_NS5_IJNSA_ILi0EEESQ_SQ_EEEEENS5_IJNS4_10UnderscoreEST_ST_EEEEENS4_13SM90_TMA_LOADENS4_14ComposedLayoutINS4_7SwizzleILi2ELi4ELi3EEENS4_18smem_ptr_flag_bitsILi8EEENSP_INS5_IJNSA_ILi8EEESF_EEENS5_IJSF_SB_EEEEEEEvNS4_8identityESW_S16_vS17_EENS_8epilogue10collective6detail29Sm90TmaWarpSpecializedAdapterINS1A_15DefaultEpilogueIaSI_SI_NS19_6thread17LinearCombinationIaLi1EiiLNS1E_9ScaleType4KindE0ELNS_15FloatRoundStyleE2EaEENS1_15EpilogueDefaultEEEEEvvEEEEvNT_6ParamsE)
        /*0518*/ 	.short	0x0210
        /*051a*/ 	.short	0x0470


	//----- nvinfo : EIATTR_SW_WAR
	.align		4
.L_45:
        /*051c*/ 	.byte	0x04, 0x36
        /*051e*/ 	.short	(.L_47 - .L_46)
.L_46:
        /*0520*/ 	.word	0x00000008
.L_47:


//--------------------- .nv.callgraph             --------------------------
	.section	.nv.callgraph,"",@"SHT_CUDA_CALLGRAPH"
	.align	4
	.sectionentsize	8
	.align		4
        /*0000*/ 	.word	0x00000000
	.align		4
        /*0004*/ 	.word	0xffffffff
	.align		4
        /*0008*/ 	.word	index@(_ZN7cutlass13device_kernelINS_4gemm6kernel13GemmUniversalIN4cute5tupleIJiiiiEEENS1_10collective13CollectiveMmaINS1_34MainloopSm90TmaGmmaWarpSpecializedILi11ENS5_IJNS4_1CILi1EEESB_SB_EEENS1_32KernelTmaWarpSpecializedPingpongEEENS5_IJNSA_ILi64EEENSA_ILi256EEESF_EEEaNS5_IJlSB_lEEEaSI_NS4_8TiledMMAINS4_8MMA_AtomIJNS4_4SM904GMMA27MMA_64x256x32_S32S8S8_SS_TNEEEENS4_6LayoutISC_NS5_IJNSA_ILi0EEESQ_SQ_EEEEENS5_IJNS4_10UnderscoreEST_ST_EEEEENS4_13SM90_TMA_LOADENS4_14ComposedLayoutINS4_7SwizzleILi2ELi4ELi3EEENS4_18smem_ptr_flag_bitsILi8EEENSP_INS5_IJNSA_ILi8EEESF_EEENS5_IJSF_SB_EEEEEEEvNS4_8identityESW_S16_vS17_EENS_8epilogue10collective6detail29Sm90TmaWarpSpecializedAdapterINS1A_15DefaultEpilogueIaSI_SI_NS19_6thread17LinearCombinationIaLi1EiiLNS1E_9ScaleType4KindE0ELNS_15FloatRoundStyleE2EaEENS1_15EpilogueDefaultEEEEEvvEEEEvNT_6ParamsE)
	.align		4
        /*000c*/ 	.word	index@(__assertfail)
	.align		4
        /*0010*/ 	.word	0x00000000
	.align		4
        /*0014*/ 	.word	0xfffffffe
	.align		4
        /*0018*/ 	.word	0x00000000
	.align		4
        /*001c*/ 	.word	0xfffffffd
	.align		4
        /*0020*/ 	.word	0x00000000
	.align		4
        /*0024*/ 	.word	0xfffffffc


//--------------------- .nv.constant4             --------------------------
	.section	.nv.constant4,"a",@progbits
	.align	8
	.align		8
.nv.constant4:
        /*0000*/ 	.dword	__assertfail
	.align		8
        /*0008*/ 	.dword	__unnamed_1
	.align		8
        /*0010*/ 	.dword	_ZN40_INTERNAL_9f483503_4_k_cu_72518ddf_279234cuda3std3__45__cpo5beginE
	.align		8
        /*0018*/ 	.dword	_ZN40_INTERNAL_9f483503_4_k_cu_72518ddf_279234cuda3std3__45__cpo3endE
	.align		8
        /*0020*/ 	.dword	_ZN40_INTERNAL_9f483503_4_k_cu_72518ddf_279234cuda3std3__45__cpo6cbeginE
	.align		8
        /*0028*/ 	.dword	_ZN40_INTERNAL_9f483503_4_k_cu_72518ddf_279234cuda3std3__45__cpo4cendE
	.align		8
        /*0030*/ 	.dword	_ZN40_INTERNAL_9f483503_4_k_cu_72518ddf_279234cuda3std3__442_GLOBAL__N__9f483503_4_k_cu_72518ddf_279236ignoreE
	.align		8
        /*0038*/ 	.dword	_ZN40_INTERNAL_9f483503_4_k_cu_72518ddf_279234cuda3std3__419piecewise_constructE
	.align		8
        /*0040*/ 	.dword	_ZN40_INTERNAL_9f483503_4_k_cu_72518ddf_279234cuda3std3__48in_placeE
	.align		8
        /*0048*/ 	.dword	_ZN40_INTERNAL_9f483503_4_k_cu_72518ddf_279234cuda3std6ranges3__45__cpo4swapE
	.align		8
        /*0050*/ 	.dword	_ZN40_INTERNAL_9f483503_4_k_cu_72518ddf_279234cuda3std6ranges3__45__cpo9iter_moveE
	.align		8
        /*0058*/ 	.dword	_ZN40_INTERNAL_9f483503_4_k_cu_72518ddf_279234cute7productE
	.align		8
        /*0060*/ 	.dword	_ZN40_INTERNAL_9f483503_4_k_cu_72518ddf_279234cute1_E
	.align		8
        /*0068*/ 	.dword	$str$22
	.align		8
        /*0070*/ 	.dword	$str$23


//--------------------- .text._ZN7cutlass13device_kernelINS_4gemm6kernel13GemmUniversalIN4cute5tupleIJiiiiEEENS1_10collective13CollectiveMmaINS1_34MainloopSm90TmaGmmaWarpSpecializedILi11ENS5_IJNS4_1CILi1EEESB_SB_EEENS1_32KernelTmaWarpSpecializedPingpongEEENS5_IJNSA_ILi64EEENSA_ILi256EEESF_EEEaNS5_IJlSB_lEEEaSI_NS4_8TiledMMAINS4_8MMA_AtomIJNS4_4SM904GMMA27MMA_64x256x32_S32S8S8_SS_TNEEEENS4_6LayoutISC_NS5_IJNSA_ILi0EEESQ_SQ_EEEEENS5_IJNS4_10UnderscoreEST_ST_EEEEENS4_13SM90_TMA_LOADENS4_14ComposedLayoutINS4_7SwizzleILi2ELi4ELi3EEENS4_18smem_ptr_flag_bitsILi8EEENSP_INS5_IJNSA_ILi8EEESF_EEENS5_IJSF_SB_EEEEEEEvNS4_8identityESW_S16_vS17_EENS_8epilogue10collective6detail29Sm90TmaWarpSpecializedAdapterINS1A_15DefaultEpilogueIaSI_SI_NS19_6thread17LinearCombinationIaLi1EiiLNS1E_9ScaleType4KindE0ELNS_15FloatRoundStyleE2EaEENS1_15EpilogueDefaultEEEEEvvEEEEvNT_6ParamsE --------------------------
	.section	.text._ZN7cutlass13device_kernelINS_4gemm6kernel13GemmUniversalIN4cute5tupleIJiiiiEEENS1_10collective13CollectiveMmaINS1_34MainloopSm90TmaGmmaWarpSpecializedILi11ENS5_IJNS4_1CILi1EEESB_SB_EEENS1_32KernelTmaWarpSpecializedPingpongEEENS5_IJNSA_ILi64EEENSA_ILi256EEESF_EEEaNS5_IJlSB_lEEEaSI_NS4_8TiledMMAINS4_8MMA_AtomIJNS4_4SM904GMMA27MMA_64x256x32_S32S8S8_SS_TNEEEENS4_6LayoutISC_NS5_IJNSA_ILi0EEESQ_SQ_EEEEENS5_IJNS4_10UnderscoreEST_ST_EEEEENS4_13SM90_TMA_LOADENS4_14ComposedLayoutINS4_7SwizzleILi2ELi4ELi3EEENS4_18smem_ptr_flag_bitsILi8EEENSP_INS5_IJNSA_ILi8EEESF_EEENS5_IJSF_SB_EEEEEEEvNS4_8identityESW_S16_vS17_EENS_8epilogue10collective6detail29Sm90TmaWarpSpecializedAdapterINS1A_15DefaultEpilogueIaSI_SI_NS19_6thread17LinearCombinationIaLi1EiiLNS1E_9ScaleType4KindE0ELNS_15FloatRoundStyleE2EaEENS1_15EpilogueDefaultEEEEEvvEEEEvNT_6ParamsE,"ax",@progbits
	.align	128
.text._ZN7cutlass13device_kernelINS_4gemm6kernel13GemmUniversalIN4cute5tupleIJiiiiEEENS1_10collective13CollectiveMmaINS1_34MainloopSm90TmaGmmaWarpSpecializedILi11ENS5_IJNS4_1CILi1EEESB_SB_EEENS1_32KernelTmaWarpSpecializedPingpongEEENS5_IJNSA_ILi64EEENSA_ILi256EEESF_EEEaNS5_IJlSB_lEEEaSI_NS4_8TiledMMAINS4_8MMA_AtomIJNS4_4SM904GMMA27MMA_64x256x32_S32S8S8_SS_TNEEEENS4_6LayoutISC_NS5_IJNSA_ILi0EEESQ_SQ_EEEEENS5_IJNS4_10UnderscoreEST_ST_EEEEENS4_13SM90_TMA_LOADENS4_14ComposedLayoutINS4_7SwizzleILi2ELi4ELi3EEENS4_18smem_ptr_flag_bitsILi8EEENSP_INS5_IJNSA_ILi8EEESF_EEENS5_IJSF_SB_EEEEEEEvNS4_8identityESW_S16_vS17_EENS_8epilogue10collective6detail29Sm90TmaWarpSpecializedAdapterINS1A_15DefaultEpilogueIaSI_SI_NS19_6thread17LinearCombinationIaLi1EiiLNS1E_9ScaleType4KindE0ELNS_15FloatRoundStyleE2EaEENS1_15EpilogueDefaultEEEEEvvEEEEvNT_6ParamsE:
        .type           _ZN7cutlass13device_kernelINS_4gemm6kernel13GemmUniversalIN4cute5tupleIJiiiiEEENS1_10collective13CollectiveMmaINS1_34MainloopSm90TmaGmmaWarpSpecializedILi11ENS5_IJNS4_1CILi1EEESB_SB_EEENS1_32KernelTmaWarpSpecializedPingpongEEENS5_IJNSA_ILi64EEENSA_ILi256EEESF_EEEaNS5_IJlSB_lEEEaSI_NS4_8TiledMMAINS4_8MMA_AtomIJNS4_4SM904GMMA27MMA_64x256x32_S32S8S8_SS_TNEEEENS4_6LayoutISC_NS5_IJNSA_ILi0EEESQ_SQ_EEEEENS5_IJNS4_10UnderscoreEST_ST_EEEEENS4_13SM90_TMA_LOADENS4_14ComposedLayoutINS4_7SwizzleILi2ELi4ELi3EEENS4_18smem_ptr_flag_bitsILi8EEENSP_INS5_IJNSA_ILi8EEESF_EEENS5_IJSF_SB_EEEEEEEvNS4_8identityESW_S16_vS17_EENS_8epilogue10collective6detail29Sm90TmaWarpSpecializedAdapterINS1A_15DefaultEpilogueIaSI_SI_NS19_6thread17LinearCombinationIaLi1EiiLNS1E_9ScaleType4KindE0ELNS_15FloatRoundStyleE2EaEENS1_15EpilogueDefaultEEEEEvvEEEEvNT_6ParamsE,@function
        .size           _ZN7cutlass13device_kernelINS_4gemm6kernel13GemmUniversalIN4cute5tupleIJiiiiEEENS1_10collective13CollectiveMmaINS1_34MainloopSm90TmaGmmaWarpSpecializedILi11ENS5_IJNS4_1CILi1EEESB_SB_EEENS1_32KernelTmaWarpSpecializedPingpongEEENS5_IJNSA_ILi64EEENSA_ILi256EEESF_EEEaNS5_IJlSB_lEEEaSI_NS4_8TiledMMAINS4_8MMA_AtomIJNS4_4SM904GMMA27MMA_64x256x32_S32S8S8_SS_TNEEEENS4_6LayoutISC_NS5_IJNSA_ILi0EEESQ_SQ_EEEEENS5_IJNS4_10UnderscoreEST_ST_EEEEENS4_13SM90_TMA_LOADENS4_14ComposedLayoutINS4_7SwizzleILi2ELi4ELi3EEENS4_18smem_ptr_flag_bitsILi8EEENSP_INS5_IJNSA_ILi8EEESF_EEENS5_IJSF_SB_EEEEEEEvNS4_8identityESW_S16_vS17_EENS_8epilogue10collective6detail29Sm90TmaWarpSpecializedAdapterINS1A_15DefaultEpilogueIaSI_SI_NS19_6thread17LinearCombinationIaLi1EiiLNS1E_9ScaleType4KindE0ELNS_15FloatRoundStyleE2EaEENS1_15EpilogueDefaultEEEEEvvEEEEvNT_6ParamsE,(.L_x_344 - _ZN7cutlass13device_kernelINS_4gemm6kernel13GemmUniversalIN4cute5tupleIJiiiiEEENS1_10collective13CollectiveMmaINS1_34MainloopSm90TmaGmmaWarpSpecializedILi11ENS5_IJNS4_1CILi1EEESB_SB_EEENS1_32KernelTmaWarpSpecializedPingpongEEENS5_IJNSA_ILi64EEENSA_ILi256EEESF_EEEaNS5_IJlSB_lEEEaSI_NS4_8TiledMMAINS4_8MMA_AtomIJNS4_4SM904GMMA27MMA_64x256x32_S32S8S8_SS_TNEEEENS4_6LayoutISC_NS5_IJNSA_ILi0EEESQ_SQ_EEEEENS5_IJNS4_10UnderscoreEST_ST_EEEEENS4_13SM90_TMA_LOADENS4_14ComposedLayoutINS4_7SwizzleILi2ELi4ELi3EEENS4_18smem_ptr_flag_bitsILi8EEENSP_INS5_IJNSA_ILi8EEESF_EEENS5_IJSF_SB_EEEEEEEvNS4_8identityESW_S16_vS17_EENS_8epilogue10collective6detail29Sm90TmaWarpSpecializedAdapterINS1A_15DefaultEpilogueIaSI_SI_NS19_6thread17LinearCombinationIaLi1EiiLNS1E_9ScaleType4KindE0ELNS_15FloatRoundStyleE2EaEENS1_15EpilogueDefaultEEEEEvvEEEEvNT_6ParamsE)
        .other          _ZN7cutlass13device_kernelINS_4gemm6kernel13GemmUniversalIN4cute5tupleIJiiiiEEENS1_10collective13CollectiveMmaINS1_34MainloopSm90TmaGmmaWarpSpecializedILi11ENS5_IJNS4_1CILi1EEESB_SB_EEENS1_32KernelTmaWarpSpecializedPingpongEEENS5_IJNSA_ILi64EEENSA_ILi256EEESF_EEEaNS5_IJlSB_lEEEaSI_NS4_8TiledMMAINS4_8MMA_AtomIJNS4_4SM904GMMA27MMA_64x256x32_S32S8S8_SS_TNEEEENS4_6LayoutISC_NS5_IJNSA_ILi0EEESQ_SQ_EEEEENS5_IJNS4_10UnderscoreEST_ST_EEEEENS4_13SM90_TMA_LOADENS4_14ComposedLayoutINS4_7SwizzleILi2ELi4ELi3EEENS4_18smem_ptr_flag_bitsILi8EEENSP_INS5_IJNSA_ILi8EEESF_EEENS5_IJSF_SB_EEEEEEEvNS4_8identityESW_S16_vS17_EENS_8epilogue10collective6detail29Sm90TmaWarpSpecializedAdapterINS1A_15DefaultEpilogueIaSI_SI_NS19_6thread17LinearCombinationIaLi1EiiLNS1E_9ScaleType4KindE0ELNS_15FloatRoundStyleE2EaEENS1_15EpilogueDefaultEEEEEvvEEEEvNT_6ParamsE,@"STO_CUDA_ENTRY STV_DEFAULT"
_ZN7cutlass13device_kernelINS_4gemm6kernel13GemmUniversalIN4cute5tupleIJiiiiEEENS1_10collective13CollectiveMmaINS1_34MainloopSm90TmaGmmaWarpSpecializedILi11ENS5_IJNS4_1CILi1EEESB_SB_EEENS1_32KernelTmaWarpSpecializedPingpongEEENS5_IJNSA_ILi64EEENSA_ILi256EEESF_EEEaNS5_IJlSB_lEEEaSI_NS4_8TiledMMAINS4_8MMA_AtomIJNS4_4SM904GMMA27MMA_64x256x32_S32S8S8_SS_TNEEEENS4_6LayoutISC_NS5_IJNSA_ILi0EEESQ_SQ_EEEEENS5_IJNS4_10UnderscoreEST_ST_EEEEENS4_13SM90_TMA_LOADENS4_14ComposedLayoutINS4_7SwizzleILi2ELi4ELi3EEENS4_18smem_ptr_flag_bitsILi8EEENSP_INS5_IJNSA_ILi8EEESF_EEENS5_IJSF_SB_EEEEEEEvNS4_8identityESW_S16_vS17_EENS_8epilogue10collective6detail29Sm90TmaWarpSpecializedAdapterINS1A_15DefaultEpilogueIaSI_SI_NS19_6thread17LinearCombinationIaLi1EiiLNS1E_9ScaleType4KindE0ELNS_15FloatRoundStyleE2EaEENS1_15EpilogueDefaultEEEEEvvEEEEvNT_6ParamsE:
[----:B------:R-:W0:Y:S02]  /*0000*/  LDC R1, c[0x0][0x28] ;  /* 0x00000a00ff017b82 */ /* 0x000e240000000800 */
[----:B0-----:R-:W-:Y:S01]  /*0010*/  VIADD R1, R1, 0xfffffff8 ;  /* 0xfffffff801017836 */ /* 0x001fe20000000000 */
[----:B------:R-:W0:Y:S01]  /*0020*/  S2R R4, SR_TID.X ;  /* 0x0000000000047919 */ /* 0x000e220000002100 */
[----:B------:R-:W-:Y:S01]  /*0030*/  ELECT P0, URZ, PT ;  /* 0x00000000003f782f */ /* 0x000fe20003800000 */
[----:B------:R-:W-:Y:S01]  /*0040*/  BSSY B0, `(.L_x_0) ;  /* 0x000000f000007945 */ /* 0x000fe20003800000 */
[--C-:B0-----:R-:W-:Y:S02]  /*0050*/  SHF.R.U32.HI R0, RZ, 0x5, R4.reuse ;  /* 0x00000005ff007819 */ /* 0x101fe40000011604 */
[----:B------:R-:W-:-:S03]  /*0060*/  SHF.R.U32.HI R5, RZ, 0x7, R4 ;  /* 0x00000007ff057819 */ /* 0x000fc60000011604 */
[----:B------:R-:W0:Y:S04]  /*0070*/  SHFL.IDX PT, R2, R0, RZ, 0x1f ;  /* 0x00001fff00027589 */ /* 0x000e2800000e0000 */
[----:B------:R1:W2:Y:S01]  /*0080*/  SHFL.IDX PT, R8, R5, RZ, 0x1f ;  /* 0x00001fff05087589 */ /* 0x0002a200000e0000 */
[----:B0-----:R-:W-:-:S13]  /*0090*/  ISETP.NE.OR P0, PT, R2, RZ, !P0 ;  /* 0x000000ff0200720c */ /* 0x001fda0004705670 */
[----:B-12---:R-:W-:Y:S05]  /*00a0*/  @P0 BRA `(.L_x_1) ;  /* 0x0000000000200947 */ /* 0x006fea0003800000 */
[----:B------:R-:W-:Y:S02]  /*00b0*/  ULDC.64 UR4, c[0x0][0x198] ;  /* 0x0000660000047ab9 */ /* 0x000fe40000000a00 */
[----:B------:R-:W-:Y:S02]  /*00c0*/  UIADD3 UR6, UP0, UR4, 0xf0, URZ ;  /* 0x000000f004067890 */ /* 0x000fe4000ff1e03f */
[----:B------:R-:W-:Y:S02]  /*00d0*/  UIADD3 UR4, UP1, UR4, 0x1f0, URZ ;  /* 0x000001f004047890 */ /* 0x000fe4000ff3e03f */
[----:B------:R-:W-:Y:S02]  /*00e0*/  UIADD3.X UR7, URZ, UR5, URZ, UP0, !UPT ;  /* 0x000000053f077290 */ /* 0x000fe400087fe43f */
[----:B------:R-:W-:-:S07]  /*00f0*/  UIADD3.X UR5, URZ, UR5, URZ, UP1, !UPT ;  /* 0x000000053f057290 */ /* 0x000fce0008ffe43f */
[----:B------:R0:W-:Y:S02]  /*0100*/  UTMACCTL.PF [UR6] ;  /* 0x00000000060079b9 */ /* 0x0001e40008040000 */
[----:B------:R0:W-:Y:S02]  /*0110*/  UTMACCTL.PF [UR4] ;  /* 0x00000000040079b9 */ /* 0x0001e40008040000 */
[----:B0-----:R-:W-:Y:S01]  /*0120*/  NOP ;  /* 0x0000000000007918 */ /* 0x001fe20000000000 */
.L_x_1:
[----:B------:R-:W-:Y:S05]  /*0130*/  BSYNC B0 ;  /* 0x0000000000007941 */ /* 0x000fea0003800000 */
.L_x_0:
[----:B------:R-:W0:Y:S02]  /*0140*/  SHFL.IDX PT, R3, R0, RZ, 0x1f ;  /* 0x00001fff00037589 */ /* 0x000e2400000e0000 */
[----:B0-----:R-:W-:-:S13]  /*0150*/  ISETP.NE.AND P0, PT, R3, RZ, PT ;  /* 0x000000ff0300720c */ /* 0x001fda0003f05270 */
[----:B------:R-:W-:Y:S05]  /*0160*/  @P0 BRA `(.L_x_2) ;  /* 0x00000000009c0947 */ /* 0x000fea0003800000 */
[----:B------:R-:W-:Y:S01]  /*0170*/  ELECT P0, URZ, PT ;  /* 0x00000000003f782f */ /* 0x000fe20003800000 */
[----:B------:R-:W-:-:S12]  /*0180*/  BSSY B0, `(.L_x_2) ;  /* 0x0000025000007945 */ /* 0x000fd80003800000 */
[----:B------:R-:W-:Y:S05]  /*0190*/  @!P0 BRA `(.L_x_3) ;  /* 0x00000000008c8947 */ /* 0x000fea0003800000 */
[----:B------:R-:W0:Y:S01]  /*01a0*/  S2UR UR8, SR_CgaCtaId ;  /* 0x00000000000879c3 */ /* 0x000e220000008800 */
[----:B------:R-:W-:Y:S01]  /*01b0*/  UMOV UR4, 0x400 ;  /* 0x0000040000047882 */ /* 0x000fe20000000000 */
[----:B------:R-:W-:Y:S01]  /*01c0*/  UMOV UR5, 0x1 ;  /* 0x0000000100057882 */ /* 0x000fe20000000000 */
[----:B------:R-:W-:Y:S02]  /*01d0*/  UMOV UR6, 0x80 ;  /* 0x0000008000067882 */ /* 0x000fe40000000000 */
[----:B------:R-:W-:-:S04]  /*01e0*/  UIADD3 UR6, -UR6, 0x100000, URZ ;  /* 0x0010000006067890 */ /* 0x000fc8000fffe13f */
[----:B------:R-:W-:Y:S02]  /*01f0*/  USHF.L.U32 UR7, UR6, 0xb, URZ ;  /* 0x0000000b06077899 */ /* 0x000fe4000800063f */
[----:B------:R-:W-:Y:S02]  /*0200*/  USHF.L.U32 UR6, UR6, 0x1, URZ ;  /* 0x0000000106067899 */ /* 0x000fe4000800063f */
[----:B0-----:R-:W-:Y:S02]  /*0210*/  ULEA UR8, UR8, UR4, 0x18 ;  /* 0x0000000408087291 */ /* 0x001fe4000f8ec03f */
[----:B------:R-:W-:-:S04]  /*0220*/  UIADD3 UR4, -UR5, 0x100000, URZ ;  /* 0x0010000005047890 */ /* 0x000fc8000fffe13f */
[----:B------:R-:W-:Y:S02]  /*0230*/  USHF.L.U32 UR5, UR4, 0xb, URZ ;  /* 0x0000000b04057899 */ /* 0x000fe4000800063f */
[----:B------:R-:W-:Y:S01]  /*0240*/  USHF.L.U32 UR4, UR4, 0x1, URZ ;  /* 0x0000000104047899 */ /* 0x000fe2000800063f */
[----:B------:R-:W0:Y:S11]  /*0250*/  FENCE.VIEW.ASYNC.S ;  /* 0x00000000000073c6 */ /* 0x000e360000000000 */
[----:B0-----:R0:W1:Y:S01]  /*0260*/  SYNCS.EXCH.64 URZ, [UR8], UR4 ;  /* 0x00000004083f75b2 */ /* 0x0010620008000100 */
[----:B------:R0:W2:Y:S01]  /*0270*/  SYNCS.EXCH.64 URZ, [UR8+0x58], UR6 ;  /* 0x00005806083f75b2 */ /* 0x0000a20008000100 */
[----:B------:R0:W3:Y:S01]  /*0280*/  SYNCS.EXCH.64 URZ, [UR8+0x8], UR4 ;  /* 0x00000804083f75b2 */ /* 0x0000e20008000100 */
[----:B------:R0:W4:Y:S01]  /*0290*/  SYNCS.EXCH.64 URZ, [UR8+0x60], UR6 ;  /* 0x00006006083f75b2 */ /* 0x0001220008000100 */
[----:B------:R0:W0:Y:S01]  /*02a0*/  SYNCS.EXCH.64 URZ, [UR8+0x10], UR4 ;  /* 0x00001004083f75b2 */ /* 0x0000220008000100 */
        /* <DEDUP_REMOVED lines=17> */
[----:B------:R-:W-:Y:S01]  /*03c0*/  NOP ;  /* 0x0000000000007918 */ /* 0x000fe20000000000 */
.L_x_3:
[----:B0-----:R-:W-:Y:S05]  /*03d0*/  BSYNC B0 ;  /* 0x0000000000007941 */ /* 0x001fea0003800000 */
.L_x_2:
[----:B------:R-:W0:Y:S01]  /*03e0*/  SHFL.IDX PT, R6, R0, RZ, 0x1f ;  /* 0x00001fff00067589 */ /* 0x000e2200000e0000 */
[----:B------:R-:W-:Y:S01]  /*03f0*/  ELECT P0, URZ, PT ;  /* 0x00000000003f782f */ /* 0x000fe20003800000 */
[----:B------:R-:W-:Y:S01]  /*0400*/  NOP ;  /* 0x0000000000007918 */ /* 0x000fe20000000000 */
[----:B------:R-:W-:Y:S01]  /*0410*/  ELECT P1, URZ, PT ;  /* 0x00000000003f782f */ /* 0x000fe20003820000 */
[----:B------:R-:W5:Y:S01]  /*0420*/  SHFL.IDX PT, R3, R0, RZ, 0x1f ;  /* 0x00001fff00037589 */ /* 0x000f6200000e0000 */
[----:B------:R-:W-:Y:S01]  /*0430*/  UMOV UR4, 0x20 ;  /* 0x0000002000047882 */ /* 0x000fe20000000000 */
[----:B------:R-:W-:Y:S01]  /*0440*/  UMOV UR11, 0x80 ;  /* 0x00000080000b7882 */ /* 0x000fe20000000000 */
[----:B------:R-:W-:Y:S01]  /*0450*/  NOP ;  /* 0x0000000000007918 */ /* 0x000fe20000000000 */
[C---:B------:R-:W-:Y:S01]  /*0460*/  VIADD R33, R8.reuse, 0xffffffff ;  /* 0xffffffff08217836 */ /* 0x040fe20000000000 */
[----:B------:R-:W1:Y:S01]  /*0470*/  SHFL.IDX PT, R5, R5, RZ, 0x1f ;  /* 0x00001fff05057589 */ /* 0x000e6200000e0000 */
[----:B------:R-:W-:Y:S01]  /*0480*/  ULDC.64 UR36, c[0x0][0x208] ;  /* 0x0000820000247ab9 */ /* 0x000fe20000000a00 */
[----:B------:R-:W-:-:S02]  /*0490*/  ISETP.NE.AND P2, PT, R8, RZ, PT ;  /* 0x000000ff0800720c */ /* 0x000fc40003f45270 */
[----:B------:R-:W-:Y:S02]  /*04a0*/  ISETP.GE.U32.AND P3, PT, R33, 0x2, PT ;  /* 0x000000022100780c */ /* 0x000fe40003f66070 */
[----:B0-----:R-:W-:Y:S02]  /*04b0*/  ISETP.NE.OR P0, PT, R6, RZ, !P0 ;  /* 0x000000ff0600720c */ /* 0x001fe40004705670 */
[----:B-----5:R-:W-:Y:S02]  /*04c0*/  ISETP.NE.OR P1, PT, R3, RZ, !P1 ;  /* 0x000000ff0300720c */ /* 0x020fe40004f25670 */
[----:B------:R-:W-:-:S04]  /*04d0*/  SHF.R.S32.HI R3, RZ, 0x1f, R2 ;  /* 0x0000001fff037819 */ /* 0x000fc80000011402 */
[----:B------:R-:W-:-:S05]  /*04e0*/  LEA.HI R3, R3, R2, RZ, 0x2 ;  /* 0x0000000203037211 */ /* 0x000fca00078f10ff */
[----:B------:R-:W-:Y:S01]  /*04f0*/  VOTEU.ALL UP0, P0 ;  /* 0x00000000003f7886 */ /* 0x000fe20000000000 */
[----:B------:R-:W-:Y:S01]  /*0500*/  LOP3.LUT R3, R3, 0xfffffffc, RZ, 0xc0, !PT ;  /* 0xfffffffc03037812 */ /* 0x000fe200078ec0ff */
[----:B------:R-:W-:-:S03]  /*0510*/  VOTEU.ALL UP1, P1 ;  /* 0x00000000003f7886 */ /* 0x000fc60000820000 */
[----:B------:R-:W0:Y:S01]  /*0520*/  @!UP0 S2UR UR7, SR_CgaCtaId ;  /* 0x00000000000789c3 */ /* 0x000e220000008800 */
[----:B------:R-:W-:Y:S01]  /*0530*/  @!UP0 UMOV UR6, 0x400 ;  /* 0x0000040000068882 */ /* 0x000fe20000000000 */
[----:B------:R-:W-:-:S04]  /*0540*/  @!UP0 UIADD3 UR4, -UR4, 0x100000, URZ ;  /* 0x0010000004048890 */ /* 0x000fc8000fffe13f */
[----:B------:R-:W-:Y:S02]  /*0550*/  @!UP0 USHF.L.U32 UR5, UR4, 0xb, URZ ;  /* 0x0000000b04058899 */ /* 0x000fe4000800063f */
[----:B------:R-:W-:Y:S01]  /*0560*/  @!UP0 USHF.L.U32 UR4, UR4, 0x1, URZ ;  /* 0x0000000104048899 */ /* 0x000fe2000800063f */
[----:B------:R-:W-:Y:S01]  /*0570*/  IMAD.IADD R0, R2, 0x1, -R3 ;  /* 0x0000000102007824 */ /* 0x000fe200078e0a03 */
[----:B------:R-:W-:Y:S01]  /*0580*/  @!UP1 UMOV UR9, 0x400 ;  /* 0x0000040000099882 */ /* 0x000fe20000000000 */
[----:B------:R-:W-:Y:S01]  /*0590*/  VOTEU.ALL UP2, P1 ;  /* 0x00000000003f7886 */ /* 0x000fe20000840000 */
[----:B------:R-:W-:Y:S01]  /*05a0*/  VOTEU.ALL UP3, P1 ;  /* 0x00000000003f7886 */ /* 0x000fe20000860000 */
[----:B------:R-:W-:Y:S01]  /*05b0*/  VOTEU.ALL UP4, P1 ;  /* 0x00000000003f7886 */ /* 0x000fe20000880000 */
[----:B------:R-:W5:Y:S01]  /*05c0*/  @!UP1 S2UR UR10, SR_CgaCtaId ;  /* 0x00000000000a99c3 */ /* 0x000f620000008800 */
[----:B------:R-:W-:Y:S01]  /*05d0*/  VOTEU.ALL UP5, P1 ;  /* 0x00000000003f7886 */ /* 0x000fe200008a0000 */
[----:B------:R-:W-:-:S04]  /*05e0*/  SHF.R.S32.HI R3, RZ, 0x1f, R4 ;  /* 0x0000001fff037819 */ /* 0x000fc80000011404 */
[----:B------:R-:W-:-:S04]  /*05f0*/  LEA.HI R3, R3, R4, RZ, 0x7 ;  /* 0x0000000403037211 */ /* 0x000fc800078f38ff */
[----:B------:R-:W-:-:S05]  /*0600*/  LOP3.LUT R3, R3, 0xffffff80, RZ, 0xc0, !PT ;  /* 0xffffff8003037812 */ /* 0x000fca00078ec0ff */
[----:B------:R-:W-:Y:S01]  /*0610*/  IMAD.IADD R3, R4, 0x1, -R3 ;  /* 0x0000000104037824 */ /* 0x000fe200078e0a03 */
[----:B0-----:R-:W-:Y:S02]  /*0620*/  @!UP0 ULEA UR8, UR7, UR6, 0x18 ;  /* 0x0000000607088291 */ /* 0x001fe4000f8ec03f */
[----:B------:R-:W-:-:S04]  /*0630*/  @!UP1 UIADD3 UR6, -UR11, 0x100000, URZ ;  /* 0x001000000b069890 */ /* 0x000fc8000fffe13f */
[----:B------:R-:W-:Y:S02]  /*0640*/  @!UP1 USHF.L.U32 UR7, UR6, 0xb, URZ ;  /* 0x0000000b06079899 */ /* 0x000fe4000800063f */
[----:B------:R-:W-:Y:S01]  /*0650*/  @!UP1 USHF.L.U32 UR6, UR6, 0x1, URZ ;  /* 0x0000000106069899 */ /* 0x000fe2000800063f */
[----:B------:R-:W-:Y:S01]  /*0660*/  VOTEU.ALL UP0, P0 ;  /* 0x00000000003f7886 */ /* 0x000fe20000000000 */
[----:B-----5:R-:W-:Y:S01]  /*0670*/  @!UP1 ULEA UR9, UR10, UR9, 0x18 ;  /* 0x000000090a099291 */ /* 0x020fe2000f8ec03f */
[----:B------:R-:W-:Y:S02]  /*0680*/  VOTEU.ALL UP1, P0 ;  /* 0x00000000003f7886 */ /* 0x000fe40000020000 */
[----:B------:R-:W-:Y:S01]  /*0690*/  ULDC.64 UR10, c[0x0][0x598] ;  /* 0x00016600000a7ab9 */ /* 0x000fe20000000a00 */
[----:B------:R-:W-:Y:S01]  /*06a0*/  ISETP.NE.AND P0, PT, R0, 0x3, PT ;  /* 0x000000030000780c */ /* 0x000fe20003f05270 */
[----:B------:R-:W0:Y:S02]  /*06b0*/  FENCE.VIEW.ASYNC.S ;  /* 0x00000000000073c6 */ /* 0x000e240000000000 */
[----:B0-----:R0:W1:Y:S01]  /*06c0*/  @!UP0 SYNCS.EXCH.64 URZ, [UR8+0xe0], UR4 ;  /* 0x0000e004083f85b2 */ /* 0x0010620008000100 */
[----:B------:R-:W-:-:S02]  /*06d0*/  ISETP.NE.U32.AND P1, PT, RZ, UR10, PT ;  /* 0x0000000aff007c0c */ /* 0x000fc4000bf25070 */
[----:B------:R-:W-:Y:S02]  /*06e0*/  ISETP.EQ.OR P0, PT, R0, RZ, !P0 ;  /* 0x000000ff0000720c */ /* 0x000fe40004702670 */
[----:B------:R-:W-:Y:S02]  /*06f0*/  ISETP.NE.AND.EX P1, PT, RZ, UR11, PT, P1 ;  /* 0x0000000bff007c0c */ /* 0x000fe4000bf25310 */
[----:B------:R-:W-:-:S04]  /*0700*/  ISETP.EQ.AND P0, PT, R8, RZ, P0 ;  /* 0x000000ff0800720c */ /* 0x000fc80000702270 */
[----:B------:R-:W-:-:S04]  /*0710*/  SEL R16, RZ, 0x1, !P0 ;  /* 0x00000001ff107807 */ /* 0x000fc80004000000 */
[----:B------:R-:W-:Y:S01]  /*0720*/  SEL R16, R16, 0x2, P3 ;  /* 0x0000000210107807 */ /* 0x000fe20001800000 */
[----:B------:R0:W1:Y:S01]  /*0730*/  @!UP1 SYNCS.EXCH.64 URZ, [UR8+0xe8], UR4 ;  /* 0x0000e804083f95b2 */ /* 0x0000620008000100 */
[----:B------:R-:W-:Y:S01]  /*0740*/  NOP ;  /* 0x0000000000007918 */ /* 0x000fe20000000000 */
[----:B------:R0:W1:Y:S01]  /*0750*/  @!UP2 SYNCS.EXCH.64 URZ, [UR9+0xc0], UR6 ;  /* 0x0000c006093fa5b2 */ /* 0x0000620008000100 */
[----:B------:R0:W1:Y:S01]  /*0760*/  @!UP3 SYNCS.EXCH.64 URZ, [UR9+0xc8], UR6 ;  /* 0x0000c806093fb5b2 */ /* 0x0000620008000100 */
[----:B------:R0:W1:Y:S01]  /*0770*/  @!UP4 SYNCS.EXCH.64 URZ, [UR9+0xd0], UR6 ;  /* 0x0000d006093fc5b2 */ /* 0x0000620008000100 */
[----:B------:R0:W1:Y:S01]  /*0780*/  @!UP5 SYNCS.EXCH.64 URZ, [UR9+0xd8], UR6 ;  /* 0x0000d806093fd5b2 */ /* 0x0000620008000100 */
[----:B------:R-:W-:Y:S01]  /*0790*/  NOP ;  /* 0x0000000000007918 */ /* 0x000fe20000000000 */
[----:B-1234-:R-:W-:Y:S06]  /*07a0*/  BAR.SYNC.DEFER_BLOCKING 0x0 ;  /* 0x0000000000007b1d */ /* 0x01efec0000010000 */
[----:B0-----:R-:W-:Y:S05]  /*07b0*/  @!P1 BRA `(.L_x_4) ;  /* 0x00000000001c9947 */ /* 0x001fea0003800000 */
[----:B------:R-:W0:Y:S02]  /*07c0*/  LDC.64 R6, c[0x0][0x598] ;  /* 0x00016600ff067b82 */ /* 0x000e240000000a00 */
[----:B0-----:R-:W2:Y:S02]  /*07d0*/  LDG.E.64 R6, desc[UR36][R6.64] ;  /* 0x0000002406067981 */ /* 0x001ea4000c1e1b00 */
[----:B--2---:R-:W-:-:S04]  /*07e0*/  ISETP.NE.U32.AND P0, PT, R6, RZ, PT ;  /* 0x000000ff0600720c */ /* 0x004fc80003f05070 */
[----:B------:R-:W-:-:S13]  /*07f0*/  ISETP.NE.AND.EX P0, PT, R7, RZ, PT, P0 ;  /* 0x000000ff0700720c */ /* 0x000fda0003f05300 */
[----:B------:R-:W-:Y:S05]  /*0800*/  @!P0 BRA `(.L_x_4) ;  /* 0x0000000000088947 */ /* 0x000fea0003800000 */
[----:B------:R1:W5:Y:S01]  /*0810*/  LD.E R153, desc[UR36][R6.64] ;  /* 0x0000002406997980 */ /* 0x000362000c101900 */
[----:B------:R-:W-:Y:S05]  /*0820*/  BRA `(.L_x_5) ;  /* 0x0000000000247947 */ /* 0x000fea0003800000 */
.L_x_4:
[----:B------:R-:W-:Y:S02]  /*0830*/  ULDC.64 UR4, c[0x0][0x588] ;  /* 0x0001620000047ab9 */ /* 0x000fe40000000a00 */
[----:B------:R-:W-:-:S04]  /*0840*/  ISETP.NE.U32.AND P0, PT, RZ, UR4, PT ;  /* 0x00000004ff007c0c */ /* 0x000fc8000bf05070 */
[----:B------:R-:W-:-:S13]  /*0850*/  ISETP.NE.AND.EX P0, PT, RZ, UR5, PT, P0 ;  /* 0x00000005ff007c0c */ /* 0x000fda000bf05300 */
[----:B------:R-:W-:Y:S05]  /*0860*/  @!P0 BRA `(.L_x_6) ;  /* 0x00000000000c8947 */ /* 0x000fea0003800000 */
[----:B------:R-:W0:Y:S02]  /*0870*/  LDC.64 R6, c[0x0][0x588] ;  /* 0x00016200ff067b82 */ /* 0x000e240000000a00 */
[----:B0-----:R0:W5:Y:S01]  /*0880*/  LDG.E R153, desc[UR36][R6.64] ;  /* 0x0000002406997981 */ /* 0x001162000c1e1900 */
[----:B------:R-:W-:Y:S05]  /*0890*/  BRA `(.L_x_5) ;  /* 0x0000000000087947 */ /* 0x000fea0003800000 */
.L_x_6:
[----:B------:R-:W-:Y:S02]  /*08a0*/  ULDC UR4, c[0x0][0x580] ;  /* 0x0001600000047ab9 */ /* 0x000fe40000000800 */
[----:B------:R-:W-:-:S07]  /*08b0*/  IMAD.U32 R153, RZ, RZ, UR4 ;  /* 0x00000004ff997e24 */ /* 0x000fce000f8e00ff */
.L_x_5:
[----:B------:R-:W-:Y:S02]  /*08c0*/  ULDC.64 UR4, c[0x0][0x5a0] ;  /* 0x0001680000047ab9 */ /* 0x000fe40000000a00 */
[----:B------:R-:W-:-:S04]  /*08d0*/  ISETP.NE.U32.AND P0, PT, RZ, UR4, PT ;  /* 0x00000004ff007c0c */ /* 0x000fc8000bf05070 */
[----:B------:R-:W-:-:S13]  /*08e0*/  ISETP.NE.AND.EX P0, PT, RZ, UR5, PT, P0 ;  /* 0x00000005ff007c0c */ /* 0x000fda000bf05300 */
[----:B------:R-:W-:Y:S05]  /*08f0*/  @!P0 BRA `(.L_x_7) ;  /* 0x00000000001c8947 */ /* 0x000fea0003800000 */
[----:B01----:R-:W0:Y:S02]  /*0900*/  LDC.64 R6, c[0x0][0x5a0] ;  /* 0x00016800ff067b82 */ /* 0x003e240000000a00 */
[----:B0-----:R-:W2:Y:S02]  /*0910*/  LDG.E.64 R6, desc[UR36][R6.64] ;  /* 0x0000002406067981 */ /* 0x001ea4000c1e1b00 */
[----:B--2---:R-:W-:-:S04]  /*0920*/  ISETP.NE.U32.AND P0, PT, R6, RZ, PT ;  /* 0x000000ff0600720c */ /* 0x004fc80003f05070 */
[----:B------:R-:W-:-:S13]  /*0930*/  ISETP.NE.AND.EX P0, PT, R7, RZ, PT, P0 ;  /* 0x000000ff0700720c */ /* 0x000fda0003f05300 */
[----:B------:R-:W-:Y:S05]  /*0940*/  @!P0 BRA `(.L_x_7) ;  /* 0x0000000000088947 */ /* 0x000fea0003800000 */
[----:B------:R3:W5:Y:S01]  /*0950*/  LD.E R152, desc[UR36][R6.64] ;  /* 0x0000002406987980 */ /* 0x000762000c101900 */
[----:B------:R-:W-:Y:S05]  /*0960*/  BRA `(.L_x_8) ;  /* 0x0000000000247947 */ /* 0x000fea0003800000 */
.L_x_7:
[----:B------:R-:W-:Y:S02]  /*0970*/  ULDC.64 UR4, c[0x0][0x590] ;  /* 0x0001640000047ab9 */ /* 0x000fe40000000a00 */
[----:B------:R-:W-:-:S04]  /*0980*/  ISETP.NE.U32.AND P0, PT, RZ, UR4, PT ;  /* 0x00000004ff007c0c */ /* 0x000fc8000bf05070 */
[----:B------:R-:W-:-:S13]  /*0990*/  ISETP.NE.AND.EX P0, PT, RZ, UR5, PT, P0 ;  /* 0x00000005ff007c0c */ /* 0x000fda000bf05300 */
[----:B------:R-:W-:Y:S05]  /*09a0*/  @!P0 BRA `(.L_x_9) ;  /* 0x00000000000c8947 */ /* 0x000fea0003800000 */
[----:B01----:R-:W0:Y:S02]  /*09b0*/  LDC.64 R6, c[0x0][0x590] ;  /* 0x00016400ff067b82 */ /* 0x003e240000000a00 */
[----:B0-----:R2:W5:Y:S01]  /*09c0*/  LDG.E R152, desc[UR36][R6.64] ;  /* 0x0000002406987981 */ /* 0x001562000c1e1900 */
[----:B------:R-:W-:Y:S05]  /*09d0*/  BRA `(.L_x_8) ;  /* 0x0000000000087947 */ /* 0x000fea0003800000 */
.L_x_9:
[----:B------:R-:W-:Y:S02]  /*09e0*/  ULDC UR4, c[0x0][0x584] ;  /* 0x0001610000047ab9 */ /* 0x000fe40000000800 */
[----:B------:R-:W-:-:S07]  /*09f0*/  IMAD.U32 R152, RZ, RZ, UR4 ;  /* 0x00000004ff987e24 */ /* 0x000fce000f8e00ff */
.L_x_8:
[----:B------:R-:W4:Y:S01]  /*0a00*/  LDC R2, c[0x0][0x65c] ;  /* 0x00019700ff027b82 */ /* 0x000f220000000800 */
[----:B------:R-:W4:Y:S01]  /*0a10*/  S2R R14, SR_CTAID.Y ;  /* 0x00000000000e7919 */ /* 0x000f220000002600 */
[----:B------:R-:W-:Y:S01]  /*0a20*/  ULDC UR6, c[0x0][0x28c] ;  /* 0x0000a30000067ab9 */ /* 0x000fe20000000800 */
[----:B------:R-:W-:Y:S01]  /*0a30*/  ISETP.NE.AND P0, PT, R8, 0x2, PT ;  /* 0x000000020800780c */ /* 0x000fe20003f05270 */
[----:B------:R-:W-:Y:S01]  /*0a40*/  UIADD3 UR6, UR6, 0x3f, URZ ;  /* 0x0000003f06067890 */ /* 0x000fe2000fffe03f */
[----:B0123--:R-:W0:Y:S01]  /*0a50*/  S2R R6, SR_CTAID.X ;  /* 0x0000000000067919 */ /* 0x00fe220000002500 */
[----:B------:R-:W-:Y:S01]  /*0a60*/  IMAD.MOV.U32 R7, RZ, RZ, RZ ;  /* 0x000000ffff077224 */ /* 0x000fe200078e00ff */
[----:B------:R-:W-:Y:S01]  /*0a70*/  UMOV UR39, URZ ;  /* 0x0000003f00277c82 */ /* 0x000fe20008000000 */
[----:B------:R-:W-:Y:S01]  /*0a80*/  USHF.R.S32.HI UR7, URZ, 0x1f, UR6 ;  /* 0x0000001f3f077899 */ /* 0x000fe20008011406 */
[----:B------:R-:W-:Y:S01]  /*0a90*/  UMOV UR38, URZ ;  /* 0x0000003f00267c82 */ /* 0x000fe20008000000 */
[----:B------:R-:W-:-:S02]  /*0aa0*/  ULDC.64 UR8, c[0x0][0x650] ;  /* 0x0001940000087ab9 */ /* 0x000fc40000000a00 */
[----:B------:R-:W-:-:S04]  /*0ab0*/  ULEA.HI UR7, UR7, UR6, URZ, 0x6 ;  /* 0x0000000607077291 */ /* 0x000fc8000f8f303f */
[----:B------:R-:W-:Y:S01]  /*0ac0*/  USHF.R.S32.HI UR40, URZ, 0x6, UR7 ;  /* 0x000000063f287899 */ /* 0x000fe20008011407 */
[----:B----4-:R-:W-:-:S13]  /*0ad0*/  ISETP.NE.AND P1, PT, R2, 0x1, PT ;  /* 0x000000010200780c */ /* 0x010fda0003f25270 */
[----:B------:R-:W0:Y:S01]  /*0ae0*/  @P1 LDC R19, c[0x0][0x10] ;  /* 0x00000400ff131b82 */ /* 0x000e220000000800 */
[----:B------:R-:W-:Y:S02]  /*0af0*/  @P1 IMAD.MOV.U32 R8, RZ, RZ, R14 ;  /* 0x000000ffff081224 */ /* 0x000fe400078e000e */
[----:B------:R-:W-:Y:S02]  /*0b00*/  @P1 IMAD.MOV.U32 R9, RZ, RZ, RZ ;  /* 0x000000ffff091224 */ /* 0x000fe400078e00ff */
[----:B------:R-:W-:-:S03]  /*0b10*/  @P1 IMAD.MOV.U32 R17, RZ, RZ, RZ ;  /* 0x000000ffff111224 */ /* 0x000fc600078e00ff */
[----:B------:R-:W1:Y:S01]  /*0b20*/  @!P1 LDC R11, c[0x0][0xc] ;  /* 0x00000300ff0b9b82 */ /* 0x000e620000000800 */
[----:B------:R-:W-:Y:S01]  /*0b30*/  ULDC UR4, c[0x0][0xc] ;  /* 0x0000030000047ab9 */ /* 0x000fe20000000800 */
[----:B------:R-:W-:Y:S02]  /*0b40*/  ULDC UR5, c[0x0][0x10] ;  /* 0x0000040000057ab9 */ /* 0x000fe40000000800 */
[----:B------:R-:W-:-:S04]  /*0b50*/  UIMAD.WIDE.U32 UR4, UR4, UR5, URZ ;  /* 0x00000005040472a5 */ /* 0x000fc8000f8e003f */
[----:B------:R-:W2:Y:S01]  /*0b60*/  LDC R2, c[0x0][0x14] ;  /* 0x00000500ff027b82 */ /* 0x000ea20000000800 */
[----:B0-----:R-:W-:-:S04]  /*0b70*/  @P1 IMAD.WIDE.U32 R18, R6, R19, R8 ;  /* 0x0000001306121225 */ /* 0x001fc800078e0008 */
[----:B------:R-:W-:Y:S02]  /*0b80*/  @P1 IMAD.IADD R17, R19, 0x1, R17 ;  /* 0x0000000113111824 */ /* 0x000fe400078e0211 */
[----:B-1----:R-:W-:-:S04]  /*0b90*/  @!P1 IMAD.WIDE.U32 R8, R11, R14, R6 ;  /* 0x0000000e0b089225 */ /* 0x002fc800078e0006 */
[----:B------:R-:W-:Y:S02]  /*0ba0*/  @!P1 IMAD.MOV.U32 R18, RZ, RZ, R8 ;  /* 0x000000ffff129224 */ /* 0x000fe400078e0008 */
[----:B------:R-:W-:Y:S02]  /*0bb0*/  @!P1 IMAD.MOV.U32 R17, RZ, RZ, R9 ;  /* 0x000000ffff119224 */ /* 0x000fe400078e0009 */
[----:B--2---:R-:W-:-:S04]  /*0bc0*/  IMAD.WIDE.U32 R12, R2, UR4, RZ ;  /* 0x00000004020c7c25 */ /* 0x004fc8000f8e00ff */
[----:B------:R-:W-:Y:S01]  /*0bd0*/  IMAD R23, R2, UR5, RZ ;  /* 0x0000000502177c24 */ /* 0x000fe2000f8e02ff */
[----:B------:R0:W-:Y:S03]  /*0be0*/  STL.64 [R1], R12 ;  /* 0x0000000c01007387 */ /* 0x0001e60000100a00 */
[----:B------:R-:W-:Y:S01]  /*0bf0*/  IMAD.IADD R23, R13, 0x1, R23 ;  /* 0x000000010d177824 */ /* 0x000fe200078e0217 */
[----:B------:R-:W-:Y:S06]  /*0c00*/  @P0 BRA `(.L_x_10) ;  /* 0x0000000000200947 */ /* 0x000fec0003800000 */
[----:B------:R-:W-:Y:S01]  /*0c10*/  UISETP.GE.U32.AND UP0, UPT, UR40, 0xb, UPT ;  /* 0x0000000b2800788c */ /* 0x000fe2000bf06070 */
[----:B------:R-:W-:Y:S01]  /*0c20*/  IADD3 R18, P0, R18, R12, RZ ;  /* 0x0000000c12127210 */ /* 0x000fe20007f1e0ff */
[----:B------:R-:W-:Y:S01]  /*0c30*/  UIMAD.WIDE.U32 UR4, UR40, -0x45d1745d, URZ ;  /* 0xba2e8ba3280478a5 */ /* 0x000fe2000f8e003f */
[----:B------:R-:W-:-:S03]  /*0c40*/  UMOV UR38, URZ ;  /* 0x0000003f00267c82 */ /* 0x000fc60008000000 */
[----:B------:R-:W-:Y:S01]  /*0c50*/  USHF.R.U32.HI UR4, URZ, 0x3, UR5 ;  /* 0x000000033f047899 */ /* 0x000fe20008011605 */
[----:B------:R-:W-:-:S03]  /*0c60*/  IMAD.X R17, R23, 0x1, R17, P0 ;  /* 0x0000000117117824 */ /* 0x000fc600000e0611 */
[----:B------:R-:W-:Y:S02]  /*0c70*/  UIMAD UR39, UR4, -0xb, UR40 ;  /* 0xfffffff5042778a4 */ /* 0x000fe4000f8e0228 */
[----:B------:R-:W-:-:S12]  /*0c80*/  @UP0 ULOP3.LUT UR38, UR4, 0x1, URZ, 0xc0, !UPT ;  /* 0x0000000104260892 */ /* 0x000fd8000f8ec03f */
.L_x_10:
[----:B------:R-:W-:Y:S01]  /*0c90*/  ISETP.GE.U32.AND P0, PT, R18, UR8, PT ;  /* 0x0000000812007c0c */ /* 0x000fe2000bf06070 */
[----:B------:R-:W-:Y:S01]  /*0ca0*/  IMAD.MOV.U32 R19, RZ, RZ, -0x1 ;  /* 0xffffffffff137424 */ /* 0x000fe200078e00ff */
[----:B------:R-:W-:Y:S01]  /*0cb0*/  PRMT R8, RZ, 0x7610, R8 ;  /* 0x00007610ff087816 */ /* 0x000fe20000000008 */
[----:B------:R-:W-:Y:S01]  /*0cc0*/  IMAD.MOV.U32 R22, RZ, RZ, -0x1 ;  /* 0xffffffffff167424 */ /* 0x000fe200078e00ff */
[----:B------:R-:W-:Y:S01]  /*0cd0*/  ISETP.GE.U32.AND.EX P0, PT, R17, UR9, PT, P0 ;  /* 0x0000000911007c0c */ /* 0x000fe2000bf06100 */
[----:B------:R-:W-:-:S12]  /*0ce0*/  IMAD.MOV.U32 R2, RZ, RZ, -0x1 ;  /* 0xffffffffff027424 */ /* 0x000fd800078e00ff */
[----:B------:R-:W-:Y:S05]  /*0cf0*/  @P0 BRA `(.L_x_11) ;  /* 0x00000004005c0947 */ /* 0x000fea0003800000 */
[----:B------:R-:W1:Y:S01]  /*0d00*/  LDC.64 R20, c[0x0][0x628] ;  /* 0x00018a00ff147b82 */ /* 0x000e620000000a00 */
[----:B------:R-:W-:Y:S02]  /*0d10*/  IMAD.MOV.U32 R8, RZ, RZ, R18 ;  /* 0x000000ffff087224 */ /* 0x000fe400078e0012 */
[----:B------:R-:W-:-:S05]  /*0d20*/  IMAD.MOV.U32 R9, RZ, RZ, R17 ;  /* 0x000000ffff097224 */ /* 0x000fca00078e0011 */
[----:B------:R-:W2:Y:S08]  /*0d30*/  LDC R2, c[0x0][0x630] ;  /* 0x00018c00ff027b82 */ /* 0x000eb00000000800 */
[----:B------:R-:W3:Y:S01]  /*0d40*/  LDC.64 R24, c[0x0][0x620] ;  /* 0x00018800ff187b82 */ /* 0x000ee20000000a00 */
[----:B-1----:R-:W-:-:S04]  /*0d50*/  ISETP.NE.U32.AND P0, PT, R20, RZ, PT ;  /* 0x000000ff1400720c */ /* 0x002fc80003f05070 */
[----:B------:R-:W-:-:S13]  /*0d60*/  ISETP.NE.AND.EX P0, PT, R21, RZ, PT, P0 ;  /* 0x000000ff1500720c */ /* 0x000fda0003f05300 */
[----:B--23--:R-:W-:Y:S05]  /*0d70*/  @!P0 BRA `(.L_x_12) ;  /* 0x0000000000288947 */ /* 0x00cfea0003800000 */
[----:B0-----:R-:W0:Y:S02]  /*0d80*/  LDC R13, c[0x0][0x634] ;  /* 0x00018d00ff0d7b82 */ /* 0x001e240000000800 */
[----:B0-----:R-:W-:-:S05]  /*0d90*/  IADD3 R13, P0, R18, R13, RZ ;  /* 0x0000000d120d7210 */ /* 0x001fca0007f1e0ff */
[----:B------:R-:W-:-:S04]  /*0da0*/  IMAD.X R15, RZ, RZ, R17, P0 ;  /* 0x000000ffff0f7224 */ /* 0x000fc800000e0611 */
[----:B------:R-:W-:-:S04]  /*0db0*/  IMAD.WIDE.U32 R8, R15, R20, RZ ;  /* 0x000000140f087225 */ /* 0x000fc800078e00ff */
[----:B------:R-:W-:-:S04]  /*0dc0*/  IMAD.WIDE.U32 R10, P0, R13, R21, R8 ;  /* 0x000000150d0a7225 */ /* 0x000fc80007800008 */
[----:B------:R-:W-:-:S04]  /*0dd0*/  IMAD.WIDE.U32 R8, R13, R20, RZ ;  /* 0x000000140d087225 */ /* 0x000fc800078e00ff */
[----:B------:R-:W-:Y:S01]  /*0de0*/  IMAD.X R13, RZ, RZ, RZ, P0 ;  /* 0x000000ffff0d7224 */ /* 0x000fe200000e06ff */
[----:B------:R-:W-:Y:S01]  /*0df0*/  IADD3 RZ, P0, R9, R10, RZ ;  /* 0x0000000a09ff7210 */ /* 0x000fe20007f1e0ff */
[----:B------:R-:W-:-:S04]  /*0e00*/  IMAD.MOV.U32 R12, RZ, RZ, R11 ;  /* 0x000000ffff0c7224 */ /* 0x000fc800078e000b */
[----:B------:R-:W-:-:S08]  /*0e10*/  IMAD.WIDE.U32.X R8, R15, R21, R12, P0 ;  /* 0x000000150f087225 */ /* 0x000fd000000e040c */
.L_x_12:
[-CC-:B------:R-:W-:Y:S01]  /*0e20*/  SHF.R.U64 R31, R8, R2.reuse, R9.reuse ;  /* 0x00000002081f7219 */ /* 0x180fe20000001209 */
[----:B0-----:R-:W0:Y:S01]  /*0e30*/  LDC R12, c[0x0][0x618] ;  /* 0x00018600ff0c7b82 */ /* 0x001e220000000800 */
[----:B------:R-:W-:Y:S01]  /*0e40*/  SHF.R.U32.HI R7, RZ, R2, R9 ;  /* 0x00000002ff077219 */ /* 0x000fe20000011609 */
[----:B------:R-:W-:Y:S01]  /*0e50*/  ULDC UR4, c[0x0][0x150] ;  /* 0x0000540000047ab9 */ /* 0x000fe20000000800 */
[----:B------:R-:W-:Y:S01]  /*0e60*/  IADD3 R11, P0, RZ, -R31, RZ ;  /* 0x8000001fff0b7210 */ /* 0x000fe20007f1e0ff */
[----:B------:R-:W-:Y:S01]  /*0e70*/  IMAD.MOV.U32 R19, RZ, RZ, R17 ;  /* 0x000000ffff137224 */ /* 0x000fe200078e0011 */
[----:B------:R-:W-:-:S03]  /*0e80*/  I2FP.F32.U32 R2, R6 ;  /* 0x0000000600027245 */ /* 0x000fc60000201000 */
[----:B------:R-:W1:Y:S01]  /*0e90*/  LDC.64 R26, c[0x0][0x640] ;  /* 0x00019000ff1a7b82 */ /* 0x000e620000000a00 */
[----:B------:R-:W-:Y:S02]  /*0ea0*/  IMAD.X R13, RZ, RZ, ~R7, P0 ;  /* 0x000000ffff0d7224 */ /* 0x000fe400000e0e07 */
[----:B------:R-:W-:Y:S01]  /*0eb0*/  FMUL R2, R2, UR4 ;  /* 0x0000000402027c20 */ /* 0x000fe20008400000 */
[----:B------:R-:W-:Y:S01]  /*0ec0*/  IMAD.WIDE.U32 R8, R11, R24, R18 ;  /* 0x000000180b087225 */ /* 0x000fe200078e0012 */
[----:B------:R-:W-:-:S03]  /*0ed0*/  ULDC UR4, c[0x0][0x154] ;  /* 0x0000550000047ab9 */ /* 0x000fc60000000800 */
[----:B------:R-:W-:Y:S01]  /*0ee0*/  IMAD R10, R13, R24, RZ ;  /* 0x000000180d0a7224 */ /* 0x000fe200078e02ff */
[----:B------:R-:W2:Y:S01]  /*0ef0*/  LDC R7, c[0x0][0x144] ;  /* 0x00005100ff077b82 */ /* 0x000ea20000000800 */
[----:B------:R-:W3:Y:S02]  /*0f00*/  F2I.U32.TRUNC.NTZ R2, R2 ;  /* 0x0000000200027305 */ /* 0x000ee4000020f000 */
[----:B------:R-:W-:-:S04]  /*0f10*/  IMAD R11, R11, R25, R10 ;  /* 0x000000190b0b7224 */ /* 0x000fc800078e020a */
[----:B------:R-:W-:Y:S01]  /*0f20*/  IMAD.IADD R9, R9, 0x1, R11 ;  /* 0x0000000109097824 */ /* 0x000fe200078e020b */
[----:B------:R-:W4:Y:S01]  /*0f30*/  LDC R22, c[0x0][0x608] ;  /* 0x00018200ff167b82 */ /* 0x000f220000000800 */
[----:B------:R-:W-:-:S03]  /*0f40*/  IMAD.MOV.U32 R11, RZ, RZ, -0x1 ;  /* 0xffffffffff0b7424 */ /* 0x000fc600078e00ff */
[--C-:B0-----:R-:W-:Y:S02]  /*0f50*/  SHF.R.U64 R20, R8, R12, R9.reuse ;  /* 0x0000000c08147219 */ /* 0x101fe40000001209 */
[----:B------:R-:W-:Y:S02]  /*0f60*/  I2FP.F32.U32 R8, R14 ;  /* 0x0000000e00087245 */ /* 0x000fe40000201000 */
[----:B------:R-:W0:Y:S01]  /*0f70*/  LDC R24, c[0x0][0x658] ;  /* 0x00019600ff187b82 */ /* 0x000e220000000800 */
[----:B-1----:R-:W-:Y:S01]  /*0f80*/  ISETP.NE.U32.AND P0, PT, R26, RZ, PT ;  /* 0x000000ff1a00720c */ /* 0x002fe20003f05070 */
[----:B---3--:R-:W-:Y:S02]  /*0f90*/  IMAD.MOV R10, RZ, RZ, -R2 ;  /* 0x000000ffff0a7224 */ /* 0x008fe400078e0a02 */
[----:B------:R-:W-:Y:S01]  /*0fa0*/  FMUL R8, R8, UR4 ;  /* 0x0000000408087c20 */ /* 0x000fe20008400000 */
[----:B------:R-:W-:Y:S02]  /*0fb0*/  SHF.R.U32.HI R9, RZ, R12, R9 ;  /* 0x0000000cff097219 */ /* 0x000fe40000011609 */
[----:B------:R-:W-:Y:S01]  /*0fc0*/  ISETP.NE.AND.EX P0, PT, R27, RZ, PT, P0 ;  /* 0x000000ff1b00720c */ /* 0x000fe20003f05300 */
[----:B------:R1:W3:Y:S01]  /*0fd0*/  F2I.U32.TRUNC.NTZ R15, R8 ;  /* 0x00000008000f7305 */ /* 0x0002e2000020f000 */
[----:B------:R-:W1:Y:S01]  /*0fe0*/  LDC R19, c[0x0][0x148] ;  /* 0x00005200ff137b82 */ /* 0x000e620000000800 */
[----:B--2---:R-:W-:-:S07]  /*0ff0*/  IMAD R2, R7, R10, R6 ;  /* 0x0000000a07027224 */ /* 0x004fce00078e0206 */
[----:B------:R-:W2:Y:S01]  /*1000*/  LDC R25, c[0x0][0x600] ;  /* 0x00018000ff197b82 */ /* 0x000ea20000000800 */
[-CC-:B----4-:R-:W-:Y:S02]  /*1010*/  SHF.R.U64 R32, R20, R22.reuse, R9.reuse ;  /* 0x0000001614207219 */ /* 0x190fe40000001209 */
[----:B------:R-:W-:Y:S01]  /*1020*/  SHF.R.U32.HI R7, RZ, R22, R9 ;  /* 0x00000016ff077219 */ /* 0x000fe20000011609 */
[----:B------:R-:W-:-:S04]  /*1030*/  IMAD.MOV.U32 R9, RZ, RZ, 0x1 ;  /* 0x00000001ff097424 */ /* 0x000fc800078e00ff */
[----:B------:R-:W4:Y:S01]  /*1040*/  LDC R28, c[0x0][0x648] ;  /* 0x00019200ff1c7b82 */ /* 0x000f220000000800 */
[-C--:B0-----:R-:W-:Y:S02]  /*1050*/  SHF.L.U32 R6, R11, R24.reuse, RZ ;  /* 0x000000180b067219 */ /* 0x081fe400000006ff */
[--C-:B------:R-:W-:Y:S02]  /*1060*/  SHF.R.U64 R22, R32, R24, R7.reuse ;  /* 0x0000001820167219 */ /* 0x100fe40000001207 */
[----:B------:R-:W-:Y:S02]  /*1070*/  LOP3.LUT R13, RZ, R6, RZ, 0x33, !PT ;  /* 0x00000006ff0d7212 */ /* 0x000fe400078e33ff */
[-C--:B------:R-:W-:Y:S01]  /*1080*/  SHF.R.U32.HI R7, RZ, R24.reuse, R7 ;  /* 0x00000018ff077219 */ /* 0x080fe20000011607 */
[----:B------:R-:W0:Y:S01]  /*1090*/  LDC R29, c[0x0][0x638] ;  /* 0x00018e00ff1d7b82 */ /* 0x000e220000000800 */
[----:B------:R-:W-:Y:S01]  /*10a0*/  SHF.L.U32 R12, R9, R24, RZ ;  /* 0x00000018090c7219 */ /* 0x000fe200000006ff */
[----:B------:R-:W-:-:S06]  /*10b0*/  IMAD.MOV.U32 R6, RZ, RZ, R22 ;  /* 0x000000ffff067224 */ /* 0x000fcc00078e0016 */
[----:B------:R-:W0:Y:S01]  /*10c0*/  LDC R30, c[0x0][0x610] ;  /* 0x00018400ff1e7b82 */ /* 0x000e220000000800 */
[----:B-1-3--:R-:W-:Y:S05]  /*10d0*/  @!P0 BRA `(.L_x_13) ;  /* 0x0000000000288947 */ /* 0x00afea0003800000 */
[----:B------:R-:W1:Y:S02]  /*10e0*/  LDC R11, c[0x0][0x64c] ;  /* 0x00019300ff0b7b82 */ /* 0x000e640000000800 */
[----:B-1----:R-:W-:-:S05]  /*10f0*/  IADD3 R11, P0, R22, R11, RZ ;  /* 0x0000000b160b7210 */ /* 0x002fca0007f1e0ff */
        /* <DEDUP_REMOVED lines=8> */
.L_x_13:
[----:B----4-:R-:W-:Y:S01]  /*1180*/  SHF.R.U64 R6, R6, R28, R7 ;  /* 0x0000001c06067219 */ /* 0x010fe20000001207 */
[----:B--2---:R-:W-:Y:S01]  /*1190*/  VIADD R7, R25, 0xffffffff ;  /* 0xffffffff19077836 */ /* 0x004fe20000000000 */
[----:B------:R-:W-:Y:S01]  /*11a0*/  LOP3.LUT R13, R32, R13, RZ, 0xc0, !PT ;  /* 0x0000000d200d7212 */ /* 0x000fe200078ec0ff */
[----:B------:R-:W-:Y:S02]  /*11b0*/  IMAD.MOV R15, RZ, RZ, -R15 ;  /* 0x000000ffff0f7224 */ /* 0x000fe400078e0a0f */
[----:B------:R-:W-:Y:S01]  /*11c0*/  IMAD.MOV R8, RZ, RZ, -R6 ;  /* 0x000000ffff087224 */ /* 0x000fe200078e0a06 */
[----:B------:R-:W-:Y:S01]  /*11d0*/  LOP3.LUT R7, R20, R7, RZ, 0xc0, !PT ;  /* 0x0000000714077212 */ /* 0x000fe200078ec0ff */
[----:B------:R-:W-:Y:S02]  /*11e0*/  IMAD R13, R12, R6, R13 ;  /* 0x000000060c0d7224 */ /* 0x000fe400078e020d */
[----:B------:R-:W-:Y:S02]  /*11f0*/  @P1 IMAD R2, R19, R15, R14 ;  /* 0x0000000f13021224 */ /* 0x000fe400078e020e */
[----:B0-----:R-:W-:-:S02]  /*1200*/  IMAD R6, R8, R29, R22 ;  /* 0x0000001d08067224 */ /* 0x001fc400078e0216 */
[----:B------:R-:W-:Y:S02]  /*1210*/  IMAD R2, R13, R30, R2 ;  /* 0x0000001e0d027224 */ /* 0x000fe400078e0202 */
[----:B------:R-:W-:Y:S02]  /*1220*/  IMAD R19, R6, R25, R7 ;  /* 0x0000001906137224 */ /* 0x000fe400078e0207 */
[----:B------:R-:W-:-:S03]  /*1230*/  IMAD.MOV.U32 R8, RZ, RZ, 0x1 ;  /* 0x00000001ff087424 */ /* 0x000fc600078e00ff */
[----:B------:R-:W-:Y:S02]  /*1240*/  SEL R22, R19, R2, !P1 ;  /* 0x0000000213167207 */ /* 0x000fe40004800000 */
[----:B------:R-:W-:Y:S01]  /*1250*/  SEL R19, R2, R19, !P1 ;  /* 0x0000001302137207 */ /* 0x000fe20004800000 */
[----:B------:R-:W-:-:S07]  /*1260*/  IMAD.MOV.U32 R2, RZ, RZ, R31 ;  /* 0x000000ffff027224 */ /* 0x000fce00078e001f */
.L_x_11:
[----:B------:R-:W-:Y:S05]  /*1270*/  @!P2 BRA `(.L_x_14) ;  /* 0x000000740090a947 */ /* 0x000fea0003800000 */
[----:B------:R-:W-:-:S13]  /*1280*/  ISETP.GT.U32.AND P0, PT, R33, 0x1, PT ;  /* 0x000000012100780c */ /* 0x000fda0003f04070 */
[----:B------:R-:W-:Y:S05]  /*1290*/  @P0 EXIT ;  /* 0x000000000000094d */ /* 0x000fea0003800000 */
.L_x_15:
[----:B------:R-:W-:-:S08]  /*12a0*/  NOP ;  /* 0x0000000000007918 */ /* 0x000fd00000000000 */
[----:B------:R-:W1:Y:S02]  /*12b0*/  USETMAXREG.TRY_ALLOC.CTAPOOL UP0, 0xe8 ;  /* 0x000000e8000079c8 */ /* 0x000e640008000600 */
[----:B-1----:R-:W-:-:S13]  /*12c0*/  PLOP3.LUT P0, PT, PT, PT, UP0, 0x80, 0x0 ;  /* 0x000000000000781c */ /* 0x002fda0003f0f008 */
[----:B------:R-:W-:Y:S05]  /*12d0*/  @!P0 BRA `(.L_x_15) ;  /* 0xfffffffc00f08947 */ /* 0x000fea000383ffff */
[----:B------:R-:W-:-:S13]  /*12e0*/  LOP3.LUT P0, RZ, R8, 0xff, RZ, 0xc0, !PT ;  /* 0x000000ff08ff7812 */ /* 0x000fda000780c0ff */
[----:B------:R-:W-:Y:S05]  /*12f0*/  @!P0 EXIT ;  /* 0x000000000000894d */ /* 0x000fea0003800000 */
[----:B------:R-:W1:Y:S01]  /*1300*/  S2UR UR4, SR_CgaCtaId ;  /* 0x00000000000479c3 */ /* 0x000e620000008800 */
[----:B------:R-:W-:Y:S01]  /*1310*/  VIADD R6, R5, 0xffffffff ;  /* 0xffffffff05067836 */ /* 0x000fe20000000000 */
[----:B------:R-:W-:Y:S01]  /*1320*/  SHF.R.S32.HI R0, RZ, 0x1f, R3 ;  /* 0x0000001fff007819 */ /* 0x000fe20000011403 */
[----:B------:R-:W-:Y:S01]  /*1330*/  UMOV UR41, 0x400 ;  /* 0x0000040000297882 */ /* 0x000fe20000000000 */
[----:B------:R-:W-:Y:S02]  /*1340*/  UISETP.LT.AND UP0, UPT, UR40, 0x1, UPT ;  /* 0x000000012800788c */ /* 0x000fe4000bf01270 */
[----:B------:R-:W-:Y:S01]  /*1350*/  R2UR UR42, R6 ;  /* 0x00000000062a72ca */ /* 0x000fe200000e0000 */
[----:B------:R-:W-:Y:S01]  /*1360*/  ULDC UR5, c[0x0][0x284] ;  /* 0x0000a10000057ab9 */ /* 0x000fe20000000800 */
[CC--:B------:R-:W-:Y:S01]  /*1370*/  LEA.HI R4, R0.reuse, R3.reuse, RZ, 0x2 ;  /* 0x0000000300047211 */ /* 0x0c0fe200078f10ff */
[----:B------:R-:W-:Y:S01]  /*1380*/  USEL UR43, UR40, 0x1, UP0 ;  /* 0x00000001282b7887 */ /* 0x000fe20008000000 */
[----:B------:R-:W-:Y:S01]  /*1390*/  LEA.HI R0, R0, R3, RZ, 0x5 ;  /* 0x0000000300007211 */ /* 0x000fe200078f28ff */
[----:B------:R-:W-:Y:S01]  /*13a0*/  USHF.L.U32 UR44, UR40, 0x1, URZ ;  /* 0x00000001282c7899 */ /* 0x000fe2000800063f */
[--C-:B------:R-:W-:Y:S01]  /*13b0*/  SHF.R.S32.HI R154, RZ, 0x2, R4.reuse ;  /* 0x00000002ff9a7819 */ /* 0x100fe20000011404 */
[----:B------:R-:W-:Y:S01]  /*13c0*/  UIADD3 UR43, -UR43, UR40, URZ ;  /* 0x000000282b2b7290 */ /* 0x000fe2000fffe13f */
[----:B------:R-:W-:-:S02]  /*13d0*/  SHF.R.S32.HI R5, RZ, 0x1f, R4 ;  /* 0x0000001fff057819 */ /* 0x000fc40000011404 */
[----:B------:R-:W-:Y:S02]  /*13e0*/  LOP3.LUT R156, R4, 0xfffffffc, RZ, 0xc0, !PT ;  /* 0xfffffffc049c7812 */ /* 0x000fe400078ec0ff */
[----:B------:R-:W-:Y:S01]  /*13f0*/  LEA.HI R5, R5, R154, RZ, 0x3 ;  /* 0x0000009a05057211 */ /* 0x000fe200078f18ff */
[----:B------:R-:W-:Y:S01]  /*1400*/  USHF.L.U32 UR42, UR42, 0x3, URZ ;  /* 0x000000032a2a7899 */ /* 0x000fe2000800063f */
[----:B------:R-:W-:Y:S01]  /*1410*/  ISETP.NE.AND P0, PT, R6, RZ, PT ;  /* 0x000000ff0600720c */ /* 0x000fe20003f05270 */
[----:B------:R-:W-:Y:S01]  /*1420*/  IMAD.IADD R156, R3, 0x1, -R156 ;  /* 0x00000001039c7824 */ /* 0x000fe200078e0a9c */
[----:B------:R-:W-:Y:S01]  /*1430*/  LOP3.LUT R5, R5, 0xfffffff8, RZ, 0xc0, !PT ;  /* 0xfffffff805057812 */ /* 0x000fe200078ec0ff */
[----:B-1----:R-:W-:Y:S02]  /*1440*/  ULEA UR41, UR4, UR41, 0x18 ;  /* 0x0000002904297291 */ /* 0x002fe4000f8ec03f */
[----:B------:R-:W-:Y:S01]  /*1450*/  IMAD.U32 R158, RZ, RZ, UR42 ;  /* 0x0000002aff9e7e24 */ /* 0x000fe2000f8e00ff */
[----:B------:R-:W-:Y:S01]  /*1460*/  SEL R163, RZ, 0x1, P0 ;  /* 0x00000001ffa37807 */ /* 0x000fe20000000000 */
[----:B------:R-:W-:Y:S01]  /*1470*/  IMAD.IADD R154, R154, 0x1, -R5 ;  /* 0x000000019a9a7824 */ /* 0x000fe200078e0a05 */
[----:B------:R-:W-:Y:S01]  /*1480*/  UIADD3 UR45, UR41, 0xc0, URZ ;  /* 0x000000c0292d7890 */ /* 0x000fe2000fffe03f */
[----:B------:R-:W-:-:S02]  /*1490*/  SHF.R.S32.HI R5, RZ, 0x5, R0 ;  /* 0x00000005ff057819 */ /* 0x000fc40000011400 */
[C---:B------:R-:W-:Y:S02]  /*14a0*/  LOP3.LUT R160, R158.reuse, 0x8, RZ, 0xc0, !PT ;  /* 0x000000089ea07812 */ /* 0x040fe400078ec0ff */
[--C-:B------:R-:W-:Y:S01]  /*14b0*/  SHF.R.S32.HI R155, RZ, 0x1f, R154.reuse ;  /* 0x0000001fff9b7819 */ /* 0x100fe2000001149a */
[C-C-:B------:R-:W-:Y:S01]  /*14c0*/  IMAD R161, R5.reuse, -0x10, -R154.reuse ;  /* 0xfffffff005a17824 */ /* 0x140fe200078e0a9a */
[----:B------:R-:W-:Y:S01]  /*14d0*/  LOP3.LUT R158, R158, 0x8, RZ, 0xc, !PT ;  /* 0x000000089e9e7812 */ /* 0x000fe200078e0cff */
[----:B------:R-:W-:Y:S01]  /*14e0*/  IMAD.U32 R159, RZ, RZ, UR45 ;  /* 0x0000002dff9f7e24 */ /* 0x000fe2000f8e00ff */
[----:B------:R-:W-:Y:S01]  /*14f0*/  LOP3.LUT R160, R160, 0x18, RZ, 0x3c, !PT ;  /* 0x00000018a0a07812 */ /* 0x000fe200078e3cff */
[----:B------:R-:W-:-:S04]  /*1500*/  IMAD.WIDE R154, R5, 0x10, R154 ;  /* 0x00000010059a7825 */ /* 0x000fc800078e029a */
[----:B------:R-:W-:Y:S02]  /*1510*/  VIADD R157, R159, UR42 ;  /* 0x0000002a9f9d7c36 */ /* 0x000fe40008000000 */
[----:B------:R-:W-:-:S07]  /*1520*/  VIADD R161, R161, UR5 ;  /* 0x00000005a1a17c36 */ /* 0x000fce0008000000 */
.L_x_295:
[----:B------:R-:W-:Y:S01]  /*1530*/  SHF.L.U32 R0, R163, 0x1f, RZ ;  /* 0x0000001fa3007819 */ /* 0x000fe200000006ff */
[----:B------:R-:W-:Y:S02]  /*1540*/  ULDC UR4, c[0x0][0x28c] ;  /* 0x0000a30000047ab9 */ /* 0x000fe40000000800 */
[----:B------:R-:W-:Y:S01]  /*1550*/  ISETP.LT.AND P1, PT, RZ, UR4, PT ;  /* 0x00000004ff007c0c */ /* 0x000fe2000bf21270 */
[----:B-1----:R-:W1:Y:S02]  /*1560*/  SYNCS.PHASECHK.TRANS64.TRYWAIT P0, [R159+UR42], R0 ;  /* 0x000000009f0075a7 */ /* 0x002e64000800016a */
[----:B-1-34-:R-:W-:Y:S10]  /*1570*/  @!P0 BRA `(.L_x_16) ;  /* 0x0000008400c48947 */ /* 0x01aff40003800000 */
.L_x_324:
[----:B------:R-:W-:Y:S05]  /*1580*/  @P1 BRA `(.L_x_17) ;  /* 0x0000000000401947 */ /* 0x000fea0003800000 */
[----:B-1----:R-:W-:Y:S01]  /*1590*/  MOV R0, 0x0 ;  /* 0x0000000000007802 */ /* 0x002fe20000000f00 */
[----:B------:R-:W-:Y:S01]  /*15a0*/  ULDC.64 UR4, c[0x4][0x68] ;  /* 0x01001a0000047ab9 */ /* 0x000fe20000000a00 */
[----:B------:R-:W-:Y:S01]  /*15b0*/  ULDC.64 UR6, c[0x4][0x8] ;  /* 0x0100020000067ab9 */ /* 0x000fe20000000a00 */
[----:B------:R-:W-:Y:S01]  /*15c0*/  IMAD.U32 R4, RZ, RZ, UR4 ;  /* 0x00000004ff047e24 */ /* 0x000fe2000f8e00ff */
[----:B------:R1:W2:Y:S01]  /*15d0*/  LDC.64 R14, c[0x4][R0] ;  /* 0x01000000000e7b82 */ /* 0x0002a20000000a00 */
[----:B------:R-:W-:Y:S01]  /*15e0*/  IMAD.U32 R5, RZ, RZ, UR5 ;  /* 0x00000005ff057e24 */ /* 0x000fe2000f8e00ff */
[----:B------:R-:W-:Y:S01]  /*15f0*/  ULDC.64 UR4, c[0x4][0x70] ;  /* 0x01001c0000047ab9 */ /* 0x000fe20000000a00 */
[----:B------:R-:W-:Y:S02]  /*1600*/  IMAD.U32 R10, RZ, RZ, UR6 ;  /* 0x00000006ff0a7e24 */ /* 0x000fe4000f8e00ff */
[----:B------:R-:W-:Y:S02]  /*1610*/  IMAD.U32 R6, RZ, RZ, UR4 ;  /* 0x00000004ff067e24 */ /* 0x000fe4000f8e00ff */
[----:B------:R-:W-:-:S02]  /*1620*/  IMAD.U32 R7, RZ, RZ, UR5 ;  /* 0x00000005ff077e24 */ /* 0x000fc4000f8e00ff */
[----:B------:R-:W-:Y:S02]  /*1630*/  IMAD.U32 R11, RZ, RZ, UR7 ;  /* 0x00000007ff0b7e24 */ /* 0x000fe4000f8e00ff */
[----:B------:R-:W-:Y:S02]  /*1640*/  IMAD.MOV.U32 R8, RZ, RZ, 0x1e1 ;  /* 0x000001e1ff087424 */ /* 0x000fe400078e00ff */
[----:B0-----:R-:W-:Y:S02]  /*1650*/  IMAD.MOV.U32 R12, RZ, RZ, 0x1 ;  /* 0x00000001ff0c7424 */ /* 0x001fe400078e00ff */
[----:B-1----:R-:W-:-:S07]  /*1660*/  IMAD.MOV.U32 R13, RZ, RZ, RZ ;  /* 0x000000ffff0d7224 */ /* 0x002fce00078e00ff */
[----:B------:R-:W-:-:S07]  /*1670*/  LEPC R20, `(.L_x_17) ;  /* 0x000000001014794e */ /* 0x000fce0000000000 */
[----:B--2--5:R-:W-:Y:S05]  /*1680*/  CALL.ABS.NOINC R14 ;  /* 0x000000000e007343 */ /* 0x024fea0003c00000 */
.L_x_17:
[----:B-1----:R-:W-:-:S04]  /*1690*/  LOP3.LUT R0, R16, 0x1, RZ, 0xfc, !PT ;  /* 0x0000000110007812 */ /* 0x002fc800078efcff */
[----:B------:R-:W-:-:S13]  /*16a0*/  ISETP.NE.AND P0, PT, R0, 0x3, PT ;  /* 0x000000030000780c */ /* 0x000fda0003f05270 */
[----:B------:R-:W-:Y:S05]  /*16b0*/  @!P0 BRA `(.L_x_18) ;  /* 0x0000000000048947 */ /* 0x000fea0003800000 */
[----:B------:R-:W-:Y:S01]  /*16c0*/  BPT.TRAP 0x1 ;  /* 0x000000040000795c */ /* 0x000fe20000300000 */
.L_x_18:
[----:B------:R-:W-:Y:S02]  /*16d0*/  IMAD.U32 R3, RZ, RZ, UR39 ;  /* 0x00000027ff037e24 */ /* 0x000fe4000f8e00ff */
[----:B------:R-:W-:-:S03]  /*16e0*/  IMAD.U32 R0, RZ, RZ, UR38 ;  /* 0x00000026ff007e24 */ /* 0x000fc6000f8e00ff */
[----:B------:R-:W-:Y:S02]  /*16f0*/  LEA R3, R3, UR41, 0x3 ;  /* 0x0000002903037c11 */ /* 0x000fe4000f8e18ff */
[----:B------:R-:W-:-:S04]  /*1700*/  SHF.L.U32 R0, R0, 0x1f, RZ ;  /* 0x0000001f00007819 */ /* 0x000fc800000006ff */
[----:B------:R1:W2:Y:S01]  /*1710*/  SYNCS.PHASECHK.TRANS64.TRYWAIT P1, [R3+URZ], R0 ;  /* 0x00000000030075a7 */ /* 0x0002a2000802017f */
[----:B------:R-:W-:Y:S05]  /*1720*/  @!P0 BRA `(.L_x_19) ;  /* 0x0000000000048947 */ /* 0x000fea0003800000 */
[----:B------:R-:W-:Y:S01]  /*1730*/  BPT.TRAP 0x1 ;  /* 0x000000040000795c */ /* 0x000fe20000300000 */
.L_x_19:
[----:B------:R-:W-:-:S05]  /*1740*/  IMAD.U32 R4, RZ, RZ, UR43 ;  /* 0x0000002bff047e24 */ /* 0x000fca000f8e00ff */
[----:B------:R-:W-:Y:S01]  /*1750*/  ISETP.GE.AND P2, PT, R4, 0x1, PT ;  /* 0x000000010400780c */ /* 0x000fe20003f46270 */
[----:B--2---:R-:W-:-:S12]  /*1760*/  @P1 BRA `(.L_x_20) ;  /* 0x0000000000081947 */ /* 0x004fd80003800000 */
[----:B------:R-:W2:Y:S02]  /*1770*/  SYNCS.PHASECHK.TRANS64.TRYWAIT P1, [R3+URZ], R0 ;  /* 0x00000000030075a7 */ /* 0x000ea4000802017f */
[----:B--2---:R-:W-:Y:S05]  /*1780*/  @!P1 BRA `(.L_x_21) ;  /* 0x0000008400549947 */ /* 0x004fea0003800000 */
.L_x_20:
[----:B------:R-:W-:Y:S05]  /*1790*/  WARPSYNC.ALL ;  /* 0x0000000000007948 */ /* 0x000fea0003800000 */
[----:B------:R-:W-:Y:S01]  /*17a0*/  UIADD3 UR4, UR41, 0x180, URZ ;  /* 0x0000018029047890 */ /* 0x000fe2000fffe03f */
[----:B------:R-:W-:Y:S01]  /*17b0*/  WARPGROUP.ARRIVE ;  /* 0x00000000000079c5 */ /* 0x000fe20000000000 */
[----:B------:R-:W-:Y:S02]  /*17c0*/  UIADD3 UR5, UR41, 0xb180, URZ ;  /* 0x0000b18029057890 */ /* 0x000fe4000fffe03f */
[----:B------:R-:W-:Y:S02]  /*17d0*/  USHF.R.U32.HI UR4, URZ, 0x4, UR4 ;  /* 0x000000043f047899 */ /* 0x000fe40008011604 */
[----:B------:R-:W-:-:S02]  /*17e0*/  USHF.R.U32.HI UR5, URZ, 0x4, UR5 ;  /* 0x000000043f057899 */ /* 0x000fc40008011605 */
[----:B------:R-:W-:Y:S02]  /*17f0*/  ULOP3.LUT UR4, UR4, 0x3fff, URZ, 0xc0, !UPT ;  /* 0x00003fff04047892 */ /* 0x000fe4000f8ec03f */
[----:B------:R-:W-:Y:S02]  /*1800*/  ULOP3.LUT UR5, UR5, 0x3fff, URZ, 0xc0, !UPT ;  /* 0x00003fff05057892 */ /* 0x000fe4000f8ec03f */
[----:B------:R-:W-:Y:S02]  /*1810*/  ULOP3.LUT UR11, UR4, 0x10000, URZ, 0xfc, !UPT ;  /* 0x00010000040b7892 */ /* 0x000fe4000f8efc3f */
[----:B------:R-:W-:Y:S02]  /*1820*/  ULOP3.LUT UR10, UR5, 0x10000, URZ, 0xfc, !UPT ;  /* 0x00010000050a7892 */ /* 0x000fe4000f8efc3f */
[----:B------:R-:W-:Y:S02]  /*1830*/  ULEA UR4, UR39, UR11, 0x8 ;  /* 0x0000000b27047291 */ /* 0x000fe4000f8e403f */
[----:B------:R-:W-:Y:S01]  /*1840*/  ULEA UR6, UR39, UR10, 0xa ;  /* 0x0000000a27067291 */ /* 0x000fe2000f8e503f */
[----:B------:R-:W-:Y:S01]  /*1850*/  UMOV UR5, 0x80000020 ;  /* 0x8000002000057882 */ /* 0x000fe20000000000 */
[----:B------:R-:W-:-:S07]  /*1860*/  UMOV UR7, 0x80000020 ;  /* 0x8000002000077882 */ /* 0x000fce0000000000 */
[----:B------:R-:W-:Y:S01]  /*1870*/  IGMMA.64x256x32.S8.S8 R24, gdesc[UR4], RZ, !UPT, gsb0 ;  /* 0x06600000041879f1 */ /* 0x000fe2000c0410ff */
[----:B------:R-:W-:Y:S02]  /*1880*/  UIADD3 UR4, UR4, 0x2, URZ ;  /* 0x0000000204047890 */ /* 0x000fe4000fffe03f */
[----:B------:R-:W-:Y:S01]  /*1890*/  UIADD3 UR6, UR6, 0x2, URZ ;  /* 0x0000000206067890 */ /* 0x000fe2000fffe03f */
[----:B------:R-:W-:Y:S01]  /*18a0*/  UMOV UR5, 0x80000020 ;  /* 0x8000002000057882 */ /* 0x000fe20000000000 */
[----:B------:R-:W-:Y:S01]  /*18b0*/  UMOV UR7, 0x80000020 ;  /* 0x8000002000077882 */ /* 0x000fe20000000000 */
[----:B------:R-:W-:Y:S02]  /*18c0*/  WARPGROUP.DEPBAR.LE gsb0, 0x0 ;  /* 0x00008000000079c5 */ /* 0x000fe40000010000 */
[----:B------:R-:W-:-:S06]  /*18d0*/  WARPGROUP.ARRIVE ;  /* 0x00000000000079c5 */ /* 0x000fcc0000000000 */
[----:B------:R-:W-:Y:S03]  /*18e0*/  IGMMA.64x256x32.S8.S8 R24, gdesc[UR4], R24, gsb0 ;  /* 0x06600000041879f1 */ /* 0x000fe60008041018 */
[----:B------:R-:W-:Y:S02]  /*18f0*/  WARPGROUP.DEPBAR.LE gsb0, 0x0 ;  /* 0x00008000000079c5 */ /* 0x000fe40000010000 */
[----:B------:R-:W-:Y:S05]  /*1900*/  @!P2 BRA `(.L_x_22) ;  /* 0x0000000000d0a947 */ /* 0x000fea0003800000 */
[----:B------:R-:W-:Y:S01]  /*1910*/  UIADD3 UR4, UR39, 0x1, URZ ;  /* 0x0000000127047890 */ /* 0x000fe2000fffe03f */
[----:B-12---:R-:W-:Y:S01]  /*1920*/  IMAD.U32 R0, RZ, RZ, UR43 ;  /* 0x0000002bff007e24 */ /* 0x006fe2000f8e00ff */
[----:B------:R-:W-:Y:S02]  /*1930*/  UMOV UR9, UR39 ;  /* 0x0000002700097c82 */ /* 0x000fe40008000000 */
[----:B------:R-:W-:-:S04]  /*1940*/  UISETP.NE.AND UP0, UPT, UR4, 0xb, UPT ;  /* 0x0000000b0400788c */ /* 0x000fc8000bf05270 */
[----:B------:R-:W-:Y:S02]  /*1950*/  USEL UR5, URZ, 0x1, UP0 ;  /* 0x000000013f057887 */ /* 0x000fe40008000000 */
[----:B------:R-:W-:Y:S02]  /*1960*/  USEL UR8, UR4, URZ, UP0 ;  /* 0x0000003f04087287 */ /* 0x000fe40008000000 */
[----:B------:R-:W-:-:S06]  /*1970*/  ULOP3.LUT UR5, UR38, UR5, URZ, 0x3c, !UPT ;  /* 0x0000000526057292 */ /* 0x000fcc000f8e3c3f */
[----:B------:R-:W-:-:S07]  /*1980*/  IMAD.U32 R5, RZ, RZ, UR5 ;  /* 0x00000005ff057e24 */ /* 0x000fce000f8e00ff */
.L_x_29:
[----:B-12---:R-:W-:Y:S05]  /*1990*/  @!P0 BRA `(.L_x_23) ;  /* 0x0000000000048947 */ /* 0x006fea0003800000 */
[----:B------:R-:W-:Y:S01]  /*19a0*/  BPT.TRAP 0x1 ;  /* 0x000000040000795c */ /* 0x000fe20000300000 */
.L_x_23:
[----:B------:R-:W-:Y:S01]  /*19b0*/  ULEA UR4, UR8, UR41, 0x3 ;  /* 0x0000002908047291 */ /* 0x000fe2000f8e183f */
[----:B------:R-:W-:-:S08]  /*19c0*/  SHF.L.U32 R3, R5, 0x1f, RZ ;  /* 0x0000001f05037819 */ /* 0x000fd000000006ff */
[----:B------:R1:W2:Y:S01]  /*19d0*/  SYNCS.PHASECHK.TRANS64.TRYWAIT P1, [UR4], R3 ;  /* 0x00000003ff0075a7 */ /* 0x0002a20008020144 */
[----:B------:R-:W-:Y:S05]  /*19e0*/  @!P0 BRA `(.L_x_24) ;  /* 0x0000000000048947 */ /* 0x000fea0003800000 */
[----:B------:R-:W-:Y:S01]  /*19f0*/  BPT.TRAP 0x1 ;  /* 0x000000040000795c */ /* 0x000fe20000300000 */
.L_x_24:
[----:B--2---:R-:W-:Y:S05]  /*1a00*/  @P1 BRA `(.L_x_25) ;  /* 0x0000000000081947 */ /* 0x004fea0003800000 */
[----:B------:R-:W2:Y:S02]  /*1a10*/  SYNCS.PHASECHK.TRANS64.TRYWAIT P1, [UR4], R3 ;  /* 0x00000003ff0075a7 */ /* 0x000ea40008020144 */
[----:B--2---:R-:W-:Y:S05]  /*1a20*/  @!P1 BRA `(.L_x_26) ;  /* 0x0000008000c09947 */ /* 0x004fea0003800000 */
.L_x_25:
[----:B------:R-:W-:Y:S01]  /*1a30*/  ULEA UR4, UR8, UR11, 0x8 ;  /* 0x0000000b08047291 */ /* 0x000fe2000f8e403f */
[----:B------:R-:W-:Y:S01]  /*1a40*/  WARPGROUP.ARRIVE ;  /* 0x00000000000079c5 */ /* 0x000fe20000000000 */
[----:B------:R-:W-:Y:S01]  /*1a50*/  ULEA UR6, UR8, UR10, 0xa ;  /* 0x0000000a08067291 */ /* 0x000fe2000f8e503f */
[----:B------:R-:W-:Y:S01]  /*1a60*/  UMOV UR5, 0x80000020 ;  /* 0x8000002000057882 */ /* 0x000fe20000000000 */
[----:B------:R-:W-:-:S07]  /*1a70*/  UMOV UR7, 0x80000020 ;  /* 0x8000002000077882 */ /* 0x000fce0000000000 */
[----:B------:R-:W-:Y:S01]  /*1a80*/  IGMMA.64x256x32.S8.S8 R24, gdesc[UR4], R24, gsb0 ;  /* 0x06600000041879f1 */ /* 0x000fe20008041018 */
        /* <DEDUP_REMOVED lines=9> */
[----:B------:R-:W-:Y:S01]  /*1b20*/  BPT.TRAP 0x1 ;  /* 0x000000040000795c */ /* 0x000fe20000300000 */
.L_x_27:
[----:B------:R-:W-:Y:S01]  /*1b30*/  ULEA UR4, UR9, UR41, 0x3 ;  /* 0x0000002909047291 */ /* 0x000fe2000f8e183f */
[----:B------:R-:W-:-:S03]  /*1b40*/  ISETP.GT.U32.AND P1, PT, R16, 0x1, PT ;  /* 0x000000011000780c */ /* 0x000fc60003f24070 */
[----:B------:R-:W-:-:S04]  /*1b50*/  UIADD3 UR4, UR4, 0x58, URZ ;  /* 0x0000005804047890 */ /* 0x000fc8000fffe03f */
[----:B------:R-:W-:-:S09]  /*1b60*/  UPRMT UR4, URZ, 0x654, UR4 ;  /* 0x000006543f047896 */ /* 0x000fd20008000004 */
[----:B------:R-:W-:Y:S01]  /*1b70*/  SYNCS.ARRIVE.TRANS64.RED.A1T0 RZ, [UR4], RZ ;  /* 0x000000ffffff79a7 */ /* 0x000fe20008100404 */
[----:B------:R-:W-:Y:S05]  /*1b80*/  @P1 BRA `(.L_x_28) ;  /* 0x0000000000041947 */ /* 0x000fea0003800000 */
[----:B------:R-:W-:Y:S01]  /*1b90*/  BPT.TRAP 0x1 ;  /* 0x000000040000795c */ /* 0x000fe20000300000 */
.L_x_28:
[----:B------:R-:W-:Y:S01]  /*1ba0*/  UIADD3 UR8, UR8, 0x1, URZ ;  /* 0x0000000108087890 */ /* 0x000fe2000fffe03f */
[C---:B------:R-:W-:Y:S01]  /*1bb0*/  ISETP.GT.AND P1, PT, R0.reuse, 0x1, PT ;  /* 0x000000010000780c */ /* 0x040fe20003f24270 */
[----:B------:R-:W-:Y:S01]  /*1bc0*/  UIADD3 UR9, UR9, 0x1, URZ ;  /* 0x0000000109097890 */ /* 0x000fe2000fffe03f */
[----:B------:R-:W-:Y:S01]  /*1bd0*/  VIADD R0, R0, 0xffffffff ;  /* 0xffffffff00007836 */ /* 0x000fe20000000000 */
[----:B------:R-:W-:Y:S02]  /*1be0*/  UISETP.NE.AND UP0, UPT, UR8, 0xb, UPT ;  /* 0x0000000b0800788c */ /* 0x000fe4000bf05270 */
[----:B------:R-:W-:Y:S02]  /*1bf0*/  UISETP.NE.AND UP1, UPT, UR9, 0xb, UPT ;  /* 0x0000000b0900788c */ /* 0x000fe4000bf25270 */
[----:B------:R-:W-:Y:S02]  /*1c00*/  USEL UR4, URZ, 0x1, UP0 ;  /* 0x000000013f047887 */ /* 0x000fe40008000000 */
[----:B------:R-:W-:-:S02]  /*1c10*/  USEL UR8, UR8, URZ, UP0 ;  /* 0x0000003f08087287 */ /* 0x000fc40008000000 */
[----:B------:R-:W-:Y:S02]  /*1c20*/  USEL UR9, UR9, URZ, UP1 ;  /* 0x0000003f09097287 */ /* 0x000fe40008800000 */
[----:B------:R-:W-:Y:S01]  /*1c30*/  LOP3.LUT R5, R5, UR4, RZ, 0x3c, !PT ;  /* 0x0000000405057c12 */ /* 0x000fe2000f8e3cff */
[----:B------:R-:W-:Y:S09]  /*1c40*/  @P1 BRA `(.L_x_29) ;  /* 0xfffffffc00501947 */ /* 0x000ff2000383ffff */
.L_x_22:
[----:B-12---:R-:W1:Y:S01]  /*1c50*/  LDC R0, c[0x0][0x28c] ;  /* 0x0000a300ff007b82 */ /* 0x006e620000000800 */
[----:B------:R2:W-:Y:S01]  /*1c60*/  SYNCS.ARRIVE.TRANS64.A1T0 RZ, [R158+UR45], RZ ;  /* 0x000000ff9eff79a7 */ /* 0x0005e2000810002d */
[----:B-1----:R-:W-:-:S13]  /*1c70*/  ISETP.GE.AND P1, PT, R0, 0x1, PT ;  /* 0x000000010000780c */ /* 0x002fda0003f26270 */
[----:B--2---:R-:W-:Y:S05]  /*1c80*/  @!P1 BRA `(.L_x_30) ;  /* 0x0000000000349947 */ /* 0x004fea0003800000 */
[----:B------:R-:W-:Y:S05]  /*1c90*/  @!P0 BRA `(.L_x_31) ;  /* 0x0000000000048947 */ /* 0x000fea0003800000 */
[----:B------:R-:W-:Y:S01]  /*1ca0*/  BPT.TRAP 0x1 ;  /* 0x000000040000795c */ /* 0x000fe20000300000 */
.L_x_31:
[----:B------:R-:W-:Y:S01]  /*1cb0*/  UIADD3 UR6, UR43, UR39, URZ ;  /* 0x000000272b067290 */ /* 0x000fe2000fffe03f */
[----:B------:R-:W-:-:S03]  /*1cc0*/  ISETP.GT.U32.AND P0, PT, R16, 0x1, PT ;  /* 0x000000011000780c */ /* 0x000fc60003f04070 */
[----:B------:R-:W-:-:S04]  /*1cd0*/  UIMAD.WIDE.U32 UR4, UR6, -0x45d1745d, URZ ;  /* 0xba2e8ba3060478a5 */ /* 0x000fc8000f8e003f */
[----:B------:R-:W-:-:S04]  /*1ce0*/  USHF.R.U32.HI UR4, URZ, 0x3, UR5 ;  /* 0x000000033f047899 */ /* 0x000fc80008011605 */
[----:B------:R-:W-:-:S04]  /*1cf0*/  UIMAD UR6, UR4, -0xb, UR6 ;  /* 0xfffffff5040678a4 */ /* 0x000fc8000f8e0206 */
[----:B------:R-:W-:-:S04]  /*1d00*/  ULEA UR6, UR6, UR41, 0x3 ;  /* 0x0000002906067291 */ /* 0x000fc8000f8e183f */
[----:B------:R-:W-:-:S04]  /*1d10*/  UIADD3 UR6, UR6, 0x58, URZ ;  /* 0x0000005806067890 */ /* 0x000fc8000fffe03f */
[----:B------:R-:W-:-:S09]  /*1d20*/  UPRMT UR6, URZ, 0x654, UR6 ;  /* 0x000006543f067896 */ /* 0x000fd20008000006 */
[----:B------:R-:W-:Y:S01]  /*1d30*/  SYNCS.ARRIVE.TRANS64.RED.A1T0 RZ, [UR6], RZ ;  /* 0x000000ffffff79a7 */ /* 0x000fe20008100406 */
[----:B------:R-:W-:Y:S05]  /*1d40*/  @P0 BRA `(.L_x_30) ;  /* 0x0000000000040947 */ /* 0x000fea0003800000 */
[----:B------:R-:W-:Y:S01]  /*1d50*/  BPT.TRAP 0x1 ;  /* 0x000000040000795c */ /* 0x000fe20000300000 */
.L_x_30:
[----:B------:R-:W-:Y:S01]  /*1d60*/  SHF.L.U32 R0, R163, 0x1f, RZ ;  /* 0x0000001fa3007819 */ /* 0x000fe200000006ff */
[----:B------:R-:W-:Y:S01]  /*1d70*/  UIADD3 UR39, UR44, UR39, URZ ;  /* 0x000000272c277290 */ /* 0x000fe2000fffe03f */
[----:B------:R-:W1:Y:S01]  /*1d80*/  LDC R7, c[0x0][0x288] ;  /* 0x0000a200ff077b82 */ /* 0x000e620000000800 */
[----:B------:R-:W-:Y:S01]  /*1d90*/  UISETP.GE.U32.AND UP1, UPT, UR44, 0xb, UPT ;  /* 0x0000000b2c00788c */ /* 0x000fe2000bf26070 */
[----:B------:R-:W-:Y:S01]  /*1da0*/  IMAD.SHL.U32 R8, R156, 0x2, RZ ;  /* 0x000000029c087824 */ /* 0x000fe200078e00ff */
[----:B------:R-:W-:Y:S02]  /*1db0*/  UISETP.GT.U32.AND UP0, UPT, UR39, 0xa, UPT ;  /* 0x0000000a2700788c */ /* 0x000fe4000bf04070 */
[----:B------:R-:W-:Y:S02]  /*1dc0*/  UIMAD.WIDE.U32 UR4, UR39, -0x45d1745d, URZ ;  /* 0xba2e8ba3270478a5 */ /* 0x000fe4000f8e003f */
[----:B------:R-:W-:Y:S01]  /*1dd0*/  UISETP.LT.U32.AND UP0, UPT, UR44, 0xb, UP0 ;  /* 0x0000000b2c00788c */ /* 0x000fe20008701070 */
[----:B------:R-:W2:Y:S01]  /*1de0*/  SYNCS.PHASECHK.TRANS64.TRYWAIT P0, [R159+UR42+0x10], R0 ;  /* 0x000010009f0075a7 */ /* 0x000ea2000800016a */
[----:B------:R-:W-:Y:S01]  /*1df0*/  USHF.R.U32.HI UR4, URZ, 0x3, UR5 ;  /* 0x000000033f047899 */ /* 0x000fe20008011605 */
[----:B------:R-:W-:Y:S01]  /*1e00*/  SHF.R.S32.HI R9, RZ, 0x1f, R8 ;  /* 0x0000001fff097819 */ /* 0x000fe20000011408 */
[----:B------:R-:W-:-:S02]  /*1e10*/  USEL UR6, URZ, 0x1, !UP0 ;  /* 0x000000013f067887 */ /* 0x000fc4000c000000 */
[----:B------:R-:W-:Y:S02]  /*1e20*/  UIMAD UR39, UR4, -0xb, UR39 ;  /* 0xfffffff5042778a4 */ /* 0x000fe4000f8e0227 */
[----:B------:R-:W-:-:S04]  /*1e30*/  ULOP3.LUT UR38, UR38, UR6, URZ, 0x3c, !UPT ;  /* 0x0000000626267292 */ /* 0x000fc8000f8e3c3f */
[----:B------:R-:W-:Y:S01]  /*1e40*/  @UP1 ULOP3.LUT UR38, UR38, 0x1, UR4, 0x78, !UPT ;  /* 0x0000000126261892 */ /* 0x000fe2000f8e7804 */
[----:B-12---:R-:W-:Y:S11]  /*1e50*/  @!P0 BRA `(.L_x_32) ;  /* 0x0000007c00cc8947 */ /* 0x006ff60003800000 */
.L_x_325:
[----:B-1----:R-:W-:Y:S01]  /*1e60*/  IMAD.SHL.U32 R0, R19, 0x40, RZ ;  /* 0x0000004013007824 */ /* 0x002fe200078e00ff */
[----:B------:R-:W-:Y:S01]  /*1e70*/  ULDC UR6, c[0x0][0x284] ;  /* 0x0000a10000067ab9 */ /* 0x000fe20000000800 */
[----:B------:R-:W-:Y:S01]  /*1e80*/  IMAD.SHL.U32 R22, R22, 0x100, RZ ;  /* 0x0000010016167824 */ /* 0x000fe200078e00ff */
[----:B------:R-:W-:Y:S01]  /*1e90*/  SHF.R.S32.HI R15, RZ, 0x1f, R2 ;  /* 0x0000001fff0f7819 */ /* 0x000fe20000011402 */
[----:B------:R-:W-:Y:S01]  /*1ea0*/  ULDC.64 UR4, c[0x0][0x5d0] ;  /* 0x0001740000047ab9 */ /* 0x000fe20000000a00 */
[----:B------:R-:W-:Y:S01]  /*1eb0*/  ISETP.GE.AND P0, PT, R0, UR6, PT ;  /* 0x0000000600007c0c */ /* 0x000fe2000bf06270 */
[----:B------:R-:W-:Y:S01]  /*1ec0*/  IMAD.WIDE.U32 R4, R2, UR4, R8 ;  /* 0x0000000402047c25 */ /* 0x000fe2000f8e0008 */
[----:B------:R-:W-:Y:S02]  /*1ed0*/  SHF.R.S32.HI R14, RZ, 0x1f, R22 ;  /* 0x0000001fff0e7819 */ /* 0x000fe40000011416 */
[C---:B------:R-:W-:Y:S01]  /*1ee0*/  ISETP.GE.OR P0, PT, R22.reuse, R7, P0 ;  /* 0x000000071600720c */ /* 0x040fe20000706670 */
[----:B------:R-:W-:Y:S01]  /*1ef0*/  IMAD R3, R15, UR4, RZ ;  /* 0x000000040f037c24 */ /* 0x000fe2000f8e02ff */
[----:B------:R-:W-:-:S03]  /*1f00*/  IADD3 R4, P1, R22, R4, RZ ;  /* 0x0000000416047210 */ /* 0x000fc60007f3e0ff */
[----:B------:R-:W-:-:S05]  /*1f10*/  IMAD R3, R2, UR5, R3 ;  /* 0x0000000502037c24 */ /* 0x000fca000f8e0203 */
[----:B------:R-:W-:-:S03]  /*1f20*/  IADD3.X R5, R14, R5, R3, P1, !PT ;  /* 0x000000050e057210 */ /* 0x000fc60000ffe403 */
[----:B------:R-:W-:Y:S05]  /*1f30*/  @P0 BRA `(.L_x_33) ;  /* 0x0000006000b00947 */ /* 0x000fea0003800000 */
[----:B0-----:R-:W0:Y:S01]  /*1f40*/  LDC.64 R12, c[0x0][0x5c8] ;  /* 0x00017200ff0c7b82 */ /* 0x001e220000000a00 */
[----:B------:R-:W-:Y:S01]  /*1f50*/  IMAD.WIDE R10, R19, 0x40, R154 ;  /* 0x00000040130a7825 */ /* 0x000fe200078e029a */
[----:B------:R-:W-:Y:S01]  /*1f60*/  ULDC.64 UR4, c[0x0][0x5c0] ;  /* 0x0001700000047ab9 */ /* 0x000fe20000000a00 */
[----:B------:R-:W-:Y:S02]  /*1f70*/  BSSY B0, `(.L_x_33) ;  /* 0x0000628000007945 */ /* 0x000fe40003800000 */
[----:B------:R-:W-:Y:S02]  /*1f80*/  IMAD.IADD R19, R161, 0x1, -R0 ;  /* 0x00000001a1137824 */ /* 0x000fe400078e0a00 */
[-C--:B0-----:R-:W-:Y:S02]  /*1f90*/  IMAD R3, R11, R12.reuse, RZ ;  /* 0x0000000c0b037224 */ /* 0x081fe400078e02ff */
[----:B------:R-:W-:-:S04]  /*1fa0*/  IMAD.WIDE.U32 R4, R10, R12, R4 ;  /* 0x0000000c0a047225 */ /* 0x000fc800078e0004 */
[----:B------:R-:W-:Y:S01]  /*1fb0*/  IMAD R3, R10, R13, R3 ;  /* 0x0000000d0a037224 */ /* 0x000fe200078e0203 */
[----:B------:R-:W-:-:S03]  /*1fc0*/  IADD3 R4, P0, R4, UR4, RZ ;  /* 0x0000000404047c10 */ /* 0x000fc6000ff1e0ff */
[----:B------:R-:W-:Y:S01]  /*1fd0*/  IMAD.IADD R3, R5, 0x1, R3 ;  /* 0x0000000105037824 */ /* 0x000fe200078e0203 */
[----:B------:R-:W-:-:S04]  /*1fe0*/  LEA R6, P1, R12, R4, 0x3 ;  /* 0x000000040c067211 */ /* 0x000fc800078218ff */
[----:B------:R-:W-:Y:S01]  /*1ff0*/  IADD3.X R5, R3, UR5, RZ, P0, !PT ;  /* 0x0000000503057c10 */ /* 0x000fe200087fe4ff */
[----:B------:R-:W-:Y:S01]  /*2000*/  IMAD R3, R156, -0x2, R7 ;  /* 0xfffffffe9c037824 */ /* 0x000fe200078e0207 */
[----:B-----5:R-:W-:Y:S02]  /*2010*/  ISETP.NE.AND P0, PT, R152, RZ, PT ;  /* 0x000000ff9800720c */ /* 0x020fe40003f05270 */
[----:B------:R-:W-:Y:S01]  /*2020*/  LEA.HI.X R7, R12, R5, R13, 0x3, P1 ;  /* 0x000000050c077211 */ /* 0x000fe200008f1c0d */
[----:B------:R-:W-:-:S10]  /*2030*/  IMAD.IADD R0, R3, 0x1, -R22 ;  /* 0x0000000103007824 */ /* 0x000fd400078e0a16 */
[----:B------:R-:W-:Y:S05]  /*2040*/  @!P0 BRA `(.L_x_34) ;  /* 0x0000004800608947 */ /* 0x000fea0003800000 */
[----:B------:R-:W0:Y:S01]  /*2050*/  LDC.64 R20, c[0x0][0x5b0] ;  /* 0x00016c00ff147b82 */ /* 0x000e220000000a00 */
[----:B------:R-:W-:Y:S01]  /*2060*/  ULDC.64 UR4, c[0x0][0x5b8] ;  /* 0x00016e0000047ab9 */ /* 0x000fe20000000a00 */
[----:B------:R-:W-:Y:S01]  /*2070*/  ISETP.GE.AND P1, PT, R19, 0x1, PT ;  /* 0x000000011300780c */ /* 0x000fe20003f26270 */
[----:B------:R-:W-:Y:S01]  /*2080*/  IMAD.WIDE.U32 R8, R2, UR4, R8 ;  /* 0x0000000402087c25 */ /* 0x000fe2000f8e0008 */
[----:B------:R-:W-:Y:S02]  /*2090*/  BSSY B1, `(.L_x_35) ;  /* 0x000000e000017945 */ /* 0x000fe40003800000 */
[----:B------:R-:W-:Y:S01]  /*20a0*/  ISETP.LT.OR P5, PT, R0, 0x1, !P1 ;  /* 0x000000010000780c */ /* 0x000fe20004fa1670 */
[----:B------:R-:W-:Y:S01]  /*20b0*/  IMAD R3, R15, UR4, RZ ;  /* 0x000000040f037c24 */ /* 0x000fe2000f8e02ff */
[----:B------:R-:W1:Y:S01]  /*20c0*/  LDC.64 R164, c[0x0][0x5a8] ;  /* 0x00016a00ffa47b82 */ /* 0x000e620000000a00 */
[----:B------:R-:W-:Y:S02]  /*20d0*/  IADD3 R12, P0, R22, R8, RZ ;  /* 0x00000008160c7210 */ /* 0x000fe40007f1e0ff */
[----:B------:R-:W-:-:S05]  /*20e0*/  IMAD R3, R2, UR5, R3 ;  /* 0x0000000502037c24 */ /* 0x000fca000f8e0203 */
[----:B------:R-:W-:Y:S01]  /*20f0*/  IADD3.X R13, R14, R9, R3, P0, !PT ;  /* 0x000000090e0d7210 */ /* 0x000fe200007fe403 */
[-C--:B0-----:R-:W-:Y:S02]  /*2100*/  IMAD R8, R11, R20.reuse, RZ ;  /* 0x000000140b087224 */ /* 0x081fe400078e02ff */
[----:B------:R-:W-:-:S04]  /*2110*/  IMAD.WIDE.U32 R2, R10, R20, R12 ;  /* 0x000000140a027225 */ /* 0x000fc800078e000c */
[----:B------:R-:W-:Y:S01]  /*2120*/  IMAD R15, R10, R21, R8 ;  /* 0x000000150a0f7224 */ /* 0x000fe200078e0208 */
[----:B-1----:R-:W-:-:S04]  /*2130*/  IADD3 R2, P0, R2, R164, RZ ;  /* 0x000000a402027210 */ /* 0x002fc80007f1e0ff */
[----:B------:R-:W-:Y:S01]  /*2140*/  IADD3.X R3, R165, R3, R15, P0, !PT ;  /* 0x00000003a5037210 */ /* 0x000fe200007fe40f */
[----:B------:R-:W-:Y:S08]  /*2150*/  @P5 BRA `(.L_x_36) ;  /* 0x0000000000045947 */ /* 0x000ff00003800000 */
[----:B------:R0:W5:Y:S02]  /*2160*/  LDG.E.U8 R162, desc[UR36][R2.64] ;  /* 0x0000002402a27981 */ /* 0x000164000c1e1100 */
.L_x_36:
[----:B------:R-:W-:Y:S05]  /*2170*/  BSYNC B1 ;  /* 0x0000000000017941 */ /* 0x000fea0003800000 */
.L_x_35:
[----:B-----5:R-:W-:Y:S01]  /*2180*/  LOP3.LUT R11, R162, 0xffff, RZ, 0xc0, !PT ;  /* 0x0000ffffa20b7812 */ /* 0x020fe200078ec0ff */
[C---:B------:R-:W-:Y:S01]  /*2190*/  IMAD.SHL.U32 R8, R20.reuse, 0x8, RZ ;  /* 0x0000000814087824 */ /* 0x040fe200078e00ff */
[----:B------:R-:W-:Y:S01]  /*21a0*/  SHF.L.U64.HI R9, R20, 0x3, R21 ;  /* 0x0000000314097819 */ /* 0x000fe20000010215 */
[----:B------:R-:W-:Y:S01]  /*21b0*/  BSSY B1, `(.L_x_37) ;  /* 0x000000e000017945 */ /* 0x000fe20003800000 */
[----:B------:R-:W-:Y:S02]  /*21c0*/  PRMT R11, R11, 0x8880, RZ ;  /* 0x000088800b0b7816 */ /* 0x000fe400000000ff */
[----:B------:R-:W-:Y:S01]  /*21d0*/  ISETP.LT.OR P2, PT, R0, 0x2, !P1 ;  /* 0x000000020000780c */ /* 0x000fe20004f41670 */
[----:B------:R-:W-:Y:S01]  /*21e0*/  IMAD.WIDE.U32 R8, R10, R20, R8 ;  /* 0x000000140a087225 */ /* 0x000fe200078e0008 */
[----:B------:R-:W-:-:S03]  /*21f0*/  ISETP.GE.AND P0, PT, R19, 0x9, PT ;  /* 0x000000091300780c */ /* 0x000fc60003f06270 */
[----:B------:R-:W-:Y:S01]  /*2200*/  IMAD R10, R11, R152, RZ ;  /* 0x000000980b0a7224 */ /* 0x000fe200078e02ff */
[----:B------:R-:W-:Y:S01]  /*2210*/  IADD3 R8, P3, P4, R12, R164, R8 ;  /* 0x000000a40c087210 */ /* 0x000fe20007c7e008 */
[----:B------:R-:W-:Y:S02]  /*2220*/  IMAD.IADD R14, R15, 0x1, R9 ;  /* 0x000000010f0e7824 */ /* 0x000fe400078e0209 */
[----:B------:R-:W-:-:S05]  /*2230*/  @!P5 IMAD R11, R24, R153, R10 ;  /* 0x00000099180bd224 */ /* 0x000fca00078e020a */
[----:B------:R1:W-:Y:S01]  /*2240*/  @!P5 STG.E.U8 desc[UR36][R4.64], R11 ;  /* 0x0000000b0400d986 */ /* 0x0003e2000c101124 */
[----:B------:R-:W-:Y:S05]  /*2250*/  @P2 BRA `(.L_x_38) ;  /* 0x00000000000c2947 */ /* 0x000fea0003800000 */
[----:B------:R-:W1:Y:S02]  /*2260*/  LDG.E.U8 R162, desc[UR36][R2.64+0x1] ;  /* 0x0000012402a27981 */ /* 0x000e64000c1e1100 */
[----:B-1----:R-:W-:-:S05]  /*2270*/  PRMT R11, R162, 0x8880, RZ ;  /* 0x00008880a20b7816 */ /* 0x002fca00000000ff */
[----:B------:R-:W-:-:S07]  /*2280*/  IMAD R10, R11, R152, RZ ;  /* 0x000000980b0a7224 */ /* 0x000fce00078e02ff */
.L_x_38:
[----:B------:R-:W-:Y:S05]  /*2290*/  BSYNC B1 ;  /* 0x0000000000017941 */ /* 0x000fea0003800000 */
.L_x_37:
[C---:B------:R-:W-:Y:S01]  /*22a0*/  ISETP.LT.OR P5, PT, R0.reuse, 0x1, !P0 ;  /* 0x000000010000780c */ /* 0x040fe200047a1670 */
[----:B------:R-:W-:Y:S01]  /*22b0*/  @!P2 IMAD R25, R25, R153, R10 ;  /* 0x000000991919a224 */ /* 0x000fe200078e020a */
[----:B------:R-:W-:Y:S01]  /*22c0*/  BSSY B1, `(.L_x_39) ;  /* 0x000000a000017945 */ /* 0x000fe20003800000 */
[----:B------:R-:W-:Y:S02]  /*22d0*/  IADD3.X R9, R13, R165, R14, P3, P4 ;  /* 0x000000a50d097210 */ /* 0x000fe40001fe840e */
[C---:B------:R-:W-:Y:S01]  /*22e0*/  ISETP.LT.OR P3, PT, R0.reuse, 0x2, !P0 ;  /* 0x000000020000780c */ /* 0x040fe20004761670 */
[----:B------:R2:W-:Y:S01]  /*22f0*/  @!P2 STG.E.U8 desc[UR36][R4.64+0x1], R25 ;  /* 0x000001190400a986 */ /* 0x0005e2000c101124 */
[C---:B------:R-:W-:Y:S02]  /*2300*/  ISETP.LT.OR P4, PT, R0.reuse, 0x9, !P1 ;  /* 0x000000090000780c */ /* 0x040fe40004f81670 */
[----:B------:R-:W-:-:S04]  /*2310*/  ISETP.LT.OR P2, PT, R0, 0xa, !P1 ;  /* 0x0000000a0000780c */ /* 0x000fc80004f41670 */
[----:B------:R-:W-:Y:S09]  /*2320*/  @P5 BRA `(.L_x_40) ;  /* 0x00000000000c5947 */ /* 0x000ff20003800000 */
[----:B------:R-:W1:Y:S02]  /*2330*/  LDG.E.U8 R162, desc[UR36][R8.64] ;  /* 0x0000002408a27981 */ /* 0x000e64000c1e1100 */
[----:B-1----:R-:W-:-:S05]  /*2340*/  PRMT R11, R162, 0x8880, RZ ;  /* 0x00008880a20b7816 */ /* 0x002fca00000000ff */
[----:B------:R-:W-:-:S07]  /*2350*/  IMAD R10, R11, R152, RZ ;  /* 0x000000980b0a7224 */ /* 0x000fce00078e02ff */
.L_x_40:
[----:B------:R-:W-:Y:S05]  /*2360*/  BSYNC B1 ;  /* 0x0000000000017941 */ /* 0x000fea0003800000 */
.L_x_39:
[----:B-1----:R-:W-:Y:S01]  /*2370*/  @!P5 IMAD R11, R26, R153, R10 ;  /* 0x000000991a0bd224 */ /* 0x002fe200078e020a */
[----:B------:R-:W-:Y:S04]  /*2380*/  BSSY B1, `(.L_x_41) ;  /* 0x0000006000017945 */ /* 0x000fe80003800000 */
[----:B------:R1:W-:Y:S01]  /*2390*/  @!P5 STG.E.U8 desc[UR36][R6.64], R11 ;  /* 0x0000000b0600d986 */ /* 0x0003e2000c101124 */
[----:B------:R-:W-:Y:S05]  /*23a0*/  @P3 BRA `(.L_x_42) ;  /* 0x00000000000c3947 */ /* 0x000fea0003800000 */
[----:B------:R-:W1:Y:S02]  /*23b0*/  LDG.E.U8 R162, desc[UR36][R8.64+0x1] ;  /* 0x0000012408a27981 */ /* 0x000e64000c1e1100 */
[----:B-1----:R-:W-:-:S05]  /*23c0*/  PRMT R11, R162, 0x8880, RZ ;  /* 0x00008880a20b7816 */ /* 0x002fca00000000ff */
[----:B------:R-:W-:-:S07]  /*23d0*/  IMAD R10, R11, R152, RZ ;  /* 0x000000980b0a7224 */ /* 0x000fce00078e02ff */
.L_x_42:
[----:B------:R-:W-:Y:S05]  /*23e0*/  BSYNC B1 ;  /* 0x0000000000017941 */ /* 0x000fea0003800000 */
.L_x_41:
[----:B------:R-:W-:Y:S01]  /*23f0*/  @!P3 IMAD R27, R27, R153, R10 ;  /* 0x000000991b1bb224 */ /* 0x000fe200078e020a */
[----:B------:R-:W-:Y:S04]  /*2400*/  BSSY B1, `(.L_x_43) ;  /* 0x0000006000017945 */ /* 0x000fe80003800000 */
[----:B------:R3:W-:Y:S01]  /*2410*/  @!P3 STG.E.U8 desc[UR36][R6.64+0x1], R27 ;  /* 0x0000011b0600b986 */ /* 0x0007e2000c101124 */
[----:B------:R-:W-:Y:S05]  /*2420*/  @P4 BRA `(.L_x_44) ;  /* 0x00000000000c4947 */ /* 0x000fea0003800000 */
[----:B------:R-:W1:Y:S02]  /*2430*/  LDG.E.U8 R162, desc[UR36][R2.64+0x8] ;  /* 0x0000082402a27981 */ /* 0x000e64000c1e1100 */
[----:B-1----:R-:W-:-:S05]  /*2440*/  PRMT R11, R162, 0x8880, RZ ;  /* 0x00008880a20b7816 */ /* 0x002fca00000000ff */
[----:B------:R-:W-:-:S07]  /*2450*/  IMAD R10, R11, R152, RZ ;  /* 0x000000980b0a7224 */ /* 0x000fce00078e02ff */
.L_x_44:
[----:B------:R-:W-:Y:S05]  /*2460*/  BSYNC B1 ;  /* 0x0000000000017941 */ /* 0x000fea0003800000 */
.L_x_43:
[----:B-1----:R-:W-:Y:S01]  /*2470*/  @!P4 IMAD R11, R28, R153, R10 ;  /* 0x000000991c0bc224 */ /* 0x002fe200078e020a */
[----:B------:R-:W-:Y:S04]  /*2480*/  BSSY B1, `(.L_x_45) ;  /* 0x0000006000017945 */ /* 0x000fe80003800000 */
[----:B------:R1:W-:Y:S01]  /*2490*/  @!P4 STG.E.U8 desc[UR36][R4.64+0x8], R11 ;  /* 0x0000080b0400c986 */ /* 0x0003e2000c101124 */
[----:B------:R-:W-:Y:S05]  /*24a0*/  @P2 BRA `(.L_x_46) ;  /* 0x00000000000c2947 */ /* 0x000fea0003800000 */
[----:B------:R-:W1:Y:S02]  /*24b0*/  LDG.E.U8 R162, desc[UR36][R2.64+0x9] ;  /* 0x0000092402a27981 */ /* 0x000e64000c1e1100 */
[----:B-1----:R-:W-:-:S05]  /*24c0*/  PRMT R11, R162, 0x8880, RZ ;  /* 0x00008880a20b7816 */ /* 0x002fca00000000ff */
[----:B------:R-:W-:-:S07]  /*24d0*/  IMAD R10, R11, R152, RZ ;  /* 0x000000980b0a7224 */ /* 0x000fce00078e02ff */
.L_x_46:
[----:B------:R-:W-:Y:S05]  /*24e0*/  BSYNC B1 ;  /* 0x0000000000017941 */ /* 0x000fea0003800000 */
.L_x_45:
[C---:B------:R-:W-:Y:S01]  /*24f0*/  ISETP.LT.OR P4, PT, R0.reuse, 0x9, !P0 ;  /* 0x000000090000780c */ /* 0x040fe20004781670 */
[----:B------:R-:W-:Y:S01]  /*2500*/  @!P2 IMAD R29, R29, R153, R10 ;  /* 0x000000991d1da224 */ /* 0x000fe200078e020a */
[----:B------:R-:W-:Y:S01]  /*2510*/  BSSY B1, `(.L_x_47) ;  /* 0x0000009000017945 */ /* 0x000fe20003800000 */
[C---:B------:R-:W-:Y:S02]  /*2520*/  ISETP.LT.OR P3, PT, R0.reuse, 0xa, !P0 ;  /* 0x0000000a0000780c */ /* 0x040fe40004761670 */
[C---:B------:R-:W-:Y:S01]  /*2530*/  ISETP.LT.OR P5, PT, R0.reuse, 0x11, !P1 ;  /* 0x000000110000780c */ /* 0x040fe20004fa1670 */
[----:B------:R4:W-:Y:S01]  /*2540*/  @!P2 STG.E.U8 desc[UR36][R4.64+0x9], R29 ;  /* 0x0000091d0400a986 */ /* 0x0009e2000c101124 */
[----:B------:R-:W-:-:S06]  /*2550*/  ISETP.LT.OR P2, PT, R0, 0x12, !P1 ;  /* 0x000000120000780c */ /* 0x000fcc0004f41670 */
[----:B------:R-:W-:Y:S07]  /*2560*/  @P4 BRA `(.L_x_48) ;  /* 0x00000000000c4947 */ /* 0x000fee0003800000 */
[----:B------:R-:W1:Y:S02]  /*2570*/  LDG.E.U8 R162, desc[UR36][R8.64+0x8] ;  /* 0x0000082408a27981 */ /* 0x000e64000c1e1100 */
[----:B-1----:R-:W-:-:S05]  /*2580*/  PRMT R11, R162, 0x8880, RZ ;  /* 0x00008880a20b7816 */ /* 0x002fca00000000ff */
[----:B------:R-:W-:-:S07]  /*2590*/  IMAD R10, R11, R152, RZ ;  /* 0x000000980b0a7224 */ /* 0x000fce00078e02ff */
.L_x_48:
[----:B------:R-:W-:Y:S05]  /*25a0*/  BSYNC B1 ;  /* 0x0000000000017941 */ /* 0x000fea0003800000 */
.L_x_47:
[----:B-1----:R-:W-:Y:S01]  /*25b0*/  @!P4 IMAD R11, R30, R153, R10 ;  /* 0x000000991e0bc224 */ /* 0x002fe200078e020a */
[----:B------:R-:W-:Y:S04]  /*25c0*/  BSSY B1, `(.L_x_49) ;  /* 0x0000006000017945 */ /* 0x000fe80003800000 */
[----:B------:R1:W-:Y:S01]  /*25d0*/  @!P4 STG.E.U8 desc[UR36][R6.64+0x8], R11 ;  /* 0x0000080b0600c986 */ /* 0x0003e2000c101124 */
[----:B------:R-:W-:Y:S05]  /*25e0*/  @P3 BRA `(.L_x_50) ;  /* 0x00000000000c3947 */ /* 0x000fea0003800000 */
[----:B------:R-:W1:Y:S02]  /*25f0*/  LDG.E.U8 R162, desc[UR36][R8.64+0x9] ;  /* 0x0000092408a27981 */ /* 0x000e64000c1e1100 */
[----:B-1----:R-:W-:-:S05]  /*2600*/  PRMT R11, R162, 0x8880, RZ ;  /* 0x00008880a20b7816 */ /* 0x002fca00000000ff */
[----:B------:R-:W-:-:S07]  /*2610*/  IMAD R10, R11, R152, RZ ;  /* 0x000000980b0a7224 */ /* 0x000fce00078e02ff */
.L_x_50:
[----:B------:R-:W-:Y:S05]  /*2620*/  BSYNC B1 ;  /* 0x0000000000017941 */ /* 0x000fea0003800000 */
.L_x_49:
[----:B------:R-:W-:Y:S01]  /*2630*/  @!P3 IMAD R31, R31, R153, R10 ;  /* 0x000000991f1fb224 */ /* 0x000fe200078e020a */
[----:B------:R-:W-:Y:S04]  /*2640*/  BSSY B1, `(.L_x_51) ;  /* 0x0000006000017945 */ /* 0x000fe80003800000 */
[----:B------:R0:W-:Y:S01]  /*2650*/  @!P3 STG.E.U8 desc[UR36][R6.64+0x9], R31 ;  /* 0x0000091f0600b986 */ /* 0x0001e2000c101124 */
[----:B------:R-:W-:Y:S05]  /*2660*/  @P5 BRA `(.L_x_52) ;  /* 0x00000000000c5947 */ /* 0x000fea0003800000 */
[----:B------:R-:W1:Y:S02]  /*2670*/  LDG.E.U8 R162, desc[UR36][R2.64+0x10] ;  /* 0x0000102402a27981 */ /* 0x000e64000c1e1100 */
[----:B-1----:R-:W-:-:S05]  /*2680*/  PRMT R11, R162, 0x8880, RZ ;  /* 0x00008880a20b7816 */ /* 0x002fca00000000ff */
[----:B------:R-:W-:-:S07]  /*2690*/  IMAD R10, R11, R152, RZ ;  /* 0x000000980b0a7224 */ /* 0x000fce00078e02ff */
.L_x_52:
[----:B------:R-:W-:Y:S05]  /*26a0*/  BSYNC B1 ;  /* 0x0000000000017941 */ /* 0x000fea0003800000 */
.L_x_51:
[----:B-1----:R-:W-:Y:S01]  /*26b0*/  @!P5 IMAD R11, R32, R153, R10 ;  /* 0x00000099200bd224 */ /* 0x002fe200078e020a */
[----:B------:R-:W-:Y:S04]  /*26c0*/  BSSY B1, `(.L_x_53) ;  /* 0x0000006000017945 */ /* 0x000fe80003800000 */
[----:B------:R1:W-:Y:S01]  /*26d0*/  @!P5 STG.E.U8 desc[UR36][R4.64+0x10], R11 ;  /* 0x0000100b0400d986 */ /* 0x0003e2000c101124 */
[----:B------:R-:W-:Y:S05]  /*26e0*/  @P2 BRA `(.L_x_54) ;  /* 0x00000000000c2947 */ /* 0x000fea0003800000 */
[----:B------:R-:W1:Y:S02]  /*26f0*/  LDG.E.U8 R162, desc[UR36][R2.64+0x11] ;  /* 0x0000112402a27981 */ /* 0x000e64000c1e1100 */
[----:B-1----:R-:W-:-:S05]  /*2700*/  PRMT R11, R162, 0x8880, RZ ;  /* 0x00008880a20b7816 */ /* 0x002fca00000000ff */
[----:B------:R-:W-:-:S07]  /*2710*/  IMAD R10, R11, R152, RZ ;  /* 0x000000980b0a7224 */ /* 0x000fce00078e02ff */
.L_x_54:
[----:B------:R-:W-:Y:S05]  /*2720*/  BSYNC B1 ;  /* 0x0000000000017941 */ /* 0x000fea0003800000 */
.L_x_53:
        /* <DEDUP_REMOVED lines=11> */
.L_x_56:
[----:B------:R-:W-:Y:S05]  /*27e0*/  BSYNC B1 ;  /* 0x0000000000017941 */ /* 0x000fea0003800000 */
.L_x_55:
[----:B-1----:R-:W-:Y:S01]  /*27f0*/  @!P4 IMAD R11, R34, R153, R10 ;  /* 0x00000099220bc224 */ /* 0x002fe200078e020a */
[----:B------:R-:W-:Y:S04]  /*2800*/  BSSY B1, `(.L_x_57) ;  /* 0x0000006000017945 */ /* 0x000fe80003800000 */
[----:B------:R1:W-:Y:S01]  /*2810*/  @!P4 STG.E.U8 desc[UR36][R6.64+0x10], R11 ;  /* 0x0000100b0600c986 */ /* 0x0003e2000c101124 */
[----:B------:R-:W-:Y:S05]  /*2820*/  @P3 BRA `(.L_x_58) ;  /* 0x00000000000c3947 */ /* 0x000fea0003800000 */
[----:B------:R-:W1:Y:S02]  /*2830*/  LDG.E.U8 R162, desc[UR36][R8.64+0x11] ;  /* 0x0000112408a27981 */ /* 0x000e64000c1e1100 */
[----:B-1----:R-:W-:-:S05]  /*2840*/  PRMT R11, R162, 0x8880, RZ ;  /* 0x00008880a20b7816 */ /* 0x002fca00000000ff */
[----:B------:R-:W-:-:S07]  /*2850*/  IMAD R10, R11, R152, RZ ;  /* 0x000000980b0a7224 */ /* 0x000fce00078e02ff */
.L_x_58:
[----:B------:R-:W-:Y:S05]  /*2860*/  BSYNC B1 ;  /* 0x0000000000017941 */ /* 0x000fea0003800000 */
.L_x_57:
[----:B------:R-:W-:Y:S01]  /*2870*/  @!P3 IMAD R35, R35, R153, R10 ;  /* 0x000000992323b224 */ /* 0x000fe200078e020a */
[----:B------:R-:W-:Y:S04]  /*2880*/  BSSY B1, `(.L_x_59) ;  /* 0x0000006000017945 */ /* 0x000fe80003800000 */
[----:B------:R0:W-:Y:S01]  /*2890*/  @!P3 STG.E.U8 desc[UR36][R6.64+0x11], R35 ;  /* 0x000011230600b986 */ /* 0x0001e2000c101124 */
[----:B------:R-:W-:Y:S05]  /*28a0*/  @P5 BRA `(.L_x_60) ;  /* 0x00000000000c5947 */ /* 0x000fea0003800000 */
[----:B------:R-:W1:Y:S02]  /*28b0*/  LDG.E.U8 R162, desc[UR36][R2.64+0x18] ;  /* 0x0000182402a27981 */ /* 0x000e64000c1e1100 */
[----:B-1----:R-:W-:-:S05]  /*28c0*/  PRMT R11, R162, 0x8880, RZ ;  /* 0x00008880a20b7816 */ /* 0x002fca00000000ff */
[----:B------:R-:W-:-:S07]  /*28d0*/  IMAD R10, R11, R152, RZ ;  /* 0x000000980b0a7224 */ /* 0x000fce00078e02ff */
.L_x_60:
[----:B------:R-:W-:Y:S05]  /*28e0*/  BSYNC B1 ;  /* 0x0000000000017941 */ /* 0x000fea0003800000 */
.L_x_59:
[----:B-1----:R-:W-:Y:S01]  /*28f0*/  @!P5 IMAD R11, R36, R153, R10 ;  /* 0x00000099240bd224 */ /* 0x002fe200078e020a */
[----:B------:R-:W-:Y:S04]  /*2900*/  BSSY B1, `(.L_x_61) ;  /* 0x0000006000017945 */ /* 0x000fe80003800000 */
[----:B------:R1:W-:Y:S01]  /*2910*/  @!P5 STG.E.U8 desc[UR36][R4.64+0x18], R11 ;  /* 0x0000180b0400d986 */ /* 0x0003e2000c101124 */
[----:B------:R-:W-:Y:S05]  /*2920*/  @P2 BRA `(.L_x_62) ;  /* 0x00000000000c2947 */ /* 0x000fea0003800000 */
[----:B------:R-:W1:Y:S02]  /*2930*/  LDG.E.U8 R162, desc[UR36][R2.64+0x19] ;  /* 0x0000192402a27981 */ /* 0x000e64000c1e1100 */
[----:B-1----:R-:W-:-:S05]  /*2940*/  PRMT R11, R162, 0x8880, RZ ;  /* 0x00008880a20b7816 */ /* 0x002fca00000000ff */
[----:B------:R-:W-:-:S07]  /*2950*/  IMAD R10, R11, R152, RZ ;  /* 0x000000980b0a7224 */ /* 0x000fce00078e02ff */
.L_x_62:
[----:B------:R-:W-:Y:S05]  /*2960*/  BSYNC B1 ;  /* 0x0000000000017941 */ /* 0x000fea0003800000 */
.L_x_61:
        /* <DEDUP_REMOVED lines=11> */
.L_x_64:
[----:B------:R-:W-:Y:S05]  /*2a20*/  BSYNC B1 ;  /* 0x0000000000017941 */ /* 0x000fea0003800000 */
.L_x_63:
[----:B-1----:R-:W-:Y:S01]  /*2a30*/  @!P4 IMAD R11, R38, R153, R10 ;  /* 0x00000099260bc224 */ /* 0x002fe200078e020a */
[----:B------:R-:W-:Y:S04]  /*2a40*/  BSSY B1, `(.L_x_65) ;  /* 0x0000006000017945 */ /* 0x000fe80003800000 */
[----:B------:R1:W-:Y:S01]  /*2a50*/  @!P4 STG.E.U8 desc[UR36][R6.64+0x18], R11 ;  /* 0x0000180b0600c986 */ /* 0x0003e2000c101124 */
[----:B------:R-:W-:Y:S05]  /*2a60*/  @P3 BRA `(.L_x_66) ;  /* 0x00000000000c3947 */ /* 0x000fea0003800000 */
[----:B------:R-:W1:Y:S02]  /*2a70*/  LDG.E.U8 R162, desc[UR36][R8.64+0x19] ;  /* 0x0000192408a27981 */ /* 0x000e64000c1e1100 */
[----:B-1----:R-:W-:-:S05]  /*2a80*/  PRMT R11, R162, 0x8880, RZ ;  /* 0x00008880a20b7816 */ /* 0x002fca00000000ff */
[----:B------:R-:W-:-:S07]  /*2a90*/  IMAD R10, R11, R152, RZ ;  /* 0x000000980b0a7224 */ /* 0x000fce00078e02ff */
.L_x_66:
[----:B------:R-:W-:Y:S05]  /*2aa0*/  BSYNC B1 ;  /* 0x0000000000017941 */ /* 0x000fea0003800000 */
.L_x_65:
[----:B------:R-:W-:Y:S01]  /*2ab0*/  @!P3 IMAD R39, R39, R153, R10 ;  /* 0x000000992727b224 */ /* 0x000fe200078e020a */
[----:B------:R-:W-:Y:S04]  /*2ac0*/  BSSY B1, `(.L_x_67) ;  /* 0x0000006000017945 */ /* 0x000fe80003800000 */
[----:B------:R0:W-:Y:S01]  /*2ad0*/  @!P3 STG.E.U8 desc[UR36][R6.64+0x19], R39 ;  /* 0x000019270600b986 */ /* 0x0001e2000c101124 */
[----:B------:R-:W-:Y:S05]  /*2ae0*/  @P5 BRA `(.L_x_68) ;  /* 0x00000000000c5947 */ /* 0x000fea0003800000 */
[----:B------:R-:W1:Y:S02]  /*2af0*/  LDG.E.U8 R162, desc[UR36][R2.64+0x20] ;  /* 0x0000202402a27981 */ /* 0x000e64000c1e1100 */
[----:B-1----:R-:W-:-:S05]  /*2b00*/  PRMT R11, R162, 0x8880, RZ ;  /* 0x00008880a20b7816 */ /* 0x002fca00000000ff */
[----:B------:R-:W-:-:S07]  /*2b10*/  IMAD R10, R11, R152, RZ ;  /* 0x000000980b0a7224 */ /* 0x000fce00078e02ff */
.L_x_68:
[----:B------:R-:W-:Y:S05]  /*2b20*/  BSYNC B1 ;  /* 0x0000000000017941 */ /* 0x000fea0003800000 */
.L_x_67:
[----:B-1----:R-:W-:Y:S01]  /*2b30*/  @!P5 IMAD R11, R40, R153, R10 ;  /* 0x00000099280bd224 */ /* 0x002fe200078e020a */
[----:B------:R-:W-:Y:S04]  /*2b40*/  BSSY B1, `(.L_x_69) ;  /* 0x0000006000017945 */ /* 0x000fe80003800000 */
[----:B------:R1:W-:Y:S01]  /*2b50*/  @!P5 STG.E.U8 desc[UR36][R4.64+0x20], R11 ;  /* 0x0000200b0400d986 */ /* 0x0003e2000c101124 */
[----:B------:R-:W-:Y:S05]  /*2b60*/  @P2 BRA `(.L_x_70) ;  /* 0x00000000000c2947 */ /* 0x000fea0003800000 */
[----:B------:R-:W1:Y:S02]  /*2b70*/  LDG.E.U8 R162, desc[UR36][R2.64+0x21] ;  /* 0x0000212402a27981 */ /* 0x000e64000c1e1100 */
[----:B-1----:R-:W-:-:S05]  /*2b80*/  PRMT R11, R162, 0x8880, RZ ;  /* 0x00008880a20b7816 */ /* 0x002fca00000000ff */
[----:B------:R-:W-:-:S07]  /*2b90*/  IMAD R10, R11, R152, RZ ;  /* 0x000000980b0a7224 */ /* 0x000fce00078e02ff */
.L_x_70:
[----:B------:R-:W-:Y:S05]  /*2ba0*/  BSYNC B1 ;  /* 0x0000000000017941 */ /* 0x000fea0003800000 */
.L_x_69:
        /* <DEDUP_REMOVED lines=11> */
.L_x_72:
[----:B------:R-:W-:Y:S05]  /*2c60*/  BSYNC B1 ;  /* 0x0000000000017941 */ /* 0x000fea0003800000 */
.L_x_71:
[----:B-1----:R-:W-:Y:S01]  /*2c70*/  @!P4 IMAD R11, R42, R153, R10 ;  /* 0x000000992a0bc224 */ /* 0x002fe200078e020a */
[----:B------:R-:W-:Y:S04]  /*2c80*/  BSSY B1, `(.L_x_73) ;  /* 0x0000006000017945 */ /* 0x000fe80003800000 */
[----:B------:R1:W-:Y:S01]  /*2c90*/  @!P4 STG.E.U8 desc[UR36][R6.64+0x20], R11 ;  /* 0x0000200b0600c986 */ /* 0x0003e2000c101124 */
[----:B------:R-:W-:Y:S05]  /*2ca0*/  @P3 BRA `(.L_x_74) ;  /* 0x00000000000c3947 */ /* 0x000fea0003800000 */
[----:B------:R-:W1:Y:S02]  /*2cb0*/  LDG.E.U8 R162, desc[UR36][R8.64+0x21] ;  /* 0x0000212408a27981 */ /* 0x000e64000c1e1100 */
[----:B-1----:R-:W-:-:S05]  /*2cc0*/  PRMT R11, R162, 0x8880, RZ ;  /* 0x00008880a20b7816 */ /* 0x002fca00000000ff */
[----:B------:R-:W-:-:S07]  /*2cd0*/  IMAD R10, R11, R152, RZ ;  /* 0x000000980b0a7224 */ /* 0x000fce00078e02ff */
.L_x_74:
[----:B------:R-:W-:Y:S05]  /*2ce0*/  BSYNC B1 ;  /* 0x0000000000017941 */ /* 0x000fea0003800000 */
.L_x_73:
[----:B------:R-:W-:Y:S01]  /*2cf0*/  @!P3 IMAD R43, R43, R153, R10 ;  /* 0x000000992b2bb224 */ /* 0x000fe200078e020a */
[----:B------:R-:W-:Y:S04]  /*2d00*/  BSSY B1, `(.L_x_75) ;  /* 0x0000006000017945 */ /* 0x000fe80003800000 */
[----:B------:R0:W-:Y:S01]  /*2d10*/  @!P3 STG.E.U8 desc[UR36][R6.64+0x21], R43 ;  /* 0x0000212b0600b986 */ /* 0x0001e2000c101124 */
[----:B------:R-:W-:Y:S05]  /*2d20*/  @P5 BRA `(.L_x_76) ;  /* 0x00000000000c5947 */ /* 0x000fea0003800000 */
[----:B------:R-:W1:Y:S02]  /*2d30*/  LDG.E.U8 R162, desc[UR36][R2.64+0x28] ;  /* 0x0000282402a27981 */ /* 0x000e64000c1e1100 */
[----:B-1----:R-:W-:-:S05]  /*2d40*/  PRMT R11, R162, 0x8880, RZ ;  /* 0x00008880a20b7816 */ /* 0x002fca00000000ff */
[----:B------:R-:W-:-:S07]  /*2d50*/  IMAD R10, R11, R152, RZ ;  /* 0x000000980b0a7224 */ /* 0x000fce00078e02ff */
.L_x_76:
[----:B------:R-:W-:Y:S05]  /*2d60*/  BSYNC B1 ;  /* 0x0000000000017941 */ /* 0x000fea0003800000 */
.L_x_75:
[----:B-1----:R-:W-:Y:S01]  /*2d70*/  @!P5 IMAD R11, R44, R153, R10 ;  /* 0x000000992c0bd224 */ /* 0x002fe200078e020a */
[----:B------:R-:W-:Y:S04]  /*2d80*/  BSSY B1, `(.L_x_77) ;  /* 0x0000006000017945 */ /* 0x000fe80003800000 */
[----:B------:R1:W-:Y:S01]  /*2d90*/  @!P5 STG.E.U8 desc[UR36][R4.64+0x28], R11 ;  /* 0x0000280b0400d986 */ /* 0x0003e2000c101124 */
[----:B------:R-:W-:Y:S05]  /*2da0*/  @P2 BRA `(.L_x_78) ;  /* 0x00000000000c2947 */ /* 0x000fea0003800000 */
[----:B------:R-:W1:Y:S02]  /*2db0*/  LDG.E.U8 R162, desc[UR36][R2.64+0x29] ;  /* 0x0000292402a27981 */ /* 0x000e64000c1e1100 */
[----:B-1----:R-:W-:-:S05]  /*2dc0*/  PRMT R11, R162, 0x8880, RZ ;  /* 0x00008880a20b7816 */ /* 0x002fca00000000ff */
[----:B------:R-:W-:-:S07]  /*2dd0*/  IMAD R10, R11, R152, RZ ;  /* 0x000000980b0a7224 */ /* 0x000fce00078e02ff */
.L_x_78:
[----:B------:R-:W-:Y:S05]  /*2de0*/  BSYNC B1 ;  /* 0x0000000000017941 */ /* 0x000fea0003800000 */
.L_x_77:
        /* <DEDUP_REMOVED lines=11> */
.L_x_80:
[----:B------:R-:W-:Y:S05]  /*2ea0*/  BSYNC B1 ;  /* 0x0000000000017941 */ /* 0x000fea0003800000 */
.L_x_79:
[----:B-1----:R-:W-:Y:S01]  /*2eb0*/  @!P4 IMAD R11, R46, R153, R10 ;  /* 0x000000992e0bc224 */ /* 0x002fe200078e020a */
[----:B------:R-:W-:Y:S04]  /*2ec0*/  BSSY B1, `(.L_x_81) ;  /* 0x0000006000017945 */ /* 0x000fe80003800000 */
[----:B------:R1:W-:Y:S01]  /*2ed0*/  @!P4 STG.E.U8 desc[UR36][R6.64+0x28], R11 ;  /* 0x0000280b0600c986 */ /* 0x0003e2000c101124 */
[----:B------:R-:W-:Y:S05]  /*2ee0*/  @P3 BRA `(.L_x_82) ;  /* 0x00000000000c3947 */ /* 0x000fea0003800000 */
[----:B------:R-:W1:Y:S02]  /*2ef0*/  LDG.E.U8 R162, desc[UR36][R8.64+0x29] ;  /* 0x0000292408a27981 */ /* 0x000e64000c1e1100 */
[----:B-1----:R-:W-:-:S05]  /*2f00*/  PRMT R11, R162, 0x8880, RZ ;  /* 0x00008880a20b7816 */ /* 0x002fca00000000ff */
[----:B------:R-:W-:-:S07]  /*2f10*/  IMAD R10, R11, R152, RZ ;  /* 0x000000980b0a7224 */ /* 0x000fce00078e02ff */
.L_x_82:
[----:B------:R-:W-:Y:S05]  /*2f20*/  BSYNC B1 ;  /* 0x0000000000017941 */ /* 0x000fea0003800000 */
.L_x_81:
[----:B------:R-:W-:Y:S01]  /*2f30*/  @!P3 IMAD R47, R47, R153, R10 ;  /* 0x000000992f2fb224 */ /* 0x000fe200078e020a */
[----:B------:R-:W-:Y:S04]  /*2f40*/  BSSY B1, `(.L_x_83) ;  /* 0x0000006000017945 */ /* 0x000fe80003800000 */
[----:B------:R0:W-:Y:S01]  /*2f50*/  @!P3 STG.E.U8 desc[UR36][R6.64+0x29], R47 ;  /* 0x0000292f0600b986 */ /* 0x0001e2000c101124 */
[----:B------:R-:W-:Y:S05]  /*2f60*/  @P5 BRA `(.L_x_84) ;  /* 0x00000000000c5947 */ /* 0x000fea0003800000 */
[----:B------:R-:W1:Y:S02]  /*2f70*/  LDG.E.U8 R162, desc[UR36][R2.64+0x30] ;  /* 0x0000302402a27981 */ /* 0x000e64000c1e1100 */
[----:B-1----:R-:W-:-:S05]  /*2f80*/  PRMT R11, R162, 0x8880, RZ ;  /* 0x00008880a20b7816 */ /* 0x002fca00000000ff */
[----:B------:R-:W-:-:S07]  /*2f90*/  IMAD R10, R11, R152, RZ ;  /* 0x000000980b0a7224 */ /* 0x000fce00078e02ff */
.L_x_84:
[----:B------:R-:W-:Y:S05]  /*2fa0*/  BSYNC B1 ;  /* 0x0000000000017941 */ /* 0x000fea0003800000 */
.L_x_83:
[----:B-1----:R-:W-:Y:S01]  /*2fb0*/  @!P5 IMAD R11, R48, R153, R10 ;  /* 0x00000099300bd224 */ /* 0x002fe200078e020a */
[----:B------:R-:W-:Y:S04]  /*2fc0*/  BSSY B1, `(.L_x_85) ;  /* 0x0000006000017945 */ /* 0x000fe80003800000 */
[----:B------:R1:W-:Y:S01]  /*2fd0*/  @!P5 STG.E.U8 desc[UR36][R4.64+0x30], R11 ;  /* 0x0000300b0400d986 */ /* 0x0003e2000c101124 */
[----:B------:R-:W-:Y:S05]  /*2fe0*/  @P2 BRA `(.L_x_86) ;  /* 0x00000000000c2947 */ /* 0x000fea0003800000 */
[----:B------:R-:W1:Y:S02]  /*2ff0*/  LDG.E.U8 R162, desc[UR36][R2.64+0x31] ;  /* 0x0000312402a27981 */ /* 0x000e64000c1e1100 */
[----:B-1----:R-:W-:-:S05]  /*3000*/  PRMT R11, R162, 0x8880, RZ ;  /* 0x00008880a20b7816 */ /* 0x002fca00000000ff */
[----:B------:R-:W-:-:S07]  /*3010*/  IMAD R10, R11, R152, RZ ;  /* 0x000000980b0a7224 */ /* 0x000fce00078e02ff */
.L_x_86:
[----:B------:R-:W-:Y:S05]  /*3020*/  BSYNC B1 ;  /* 0x0000000000017941 */ /* 0x000fea0003800000 */
.L_x_85:
        /* <DEDUP_REMOVED lines=11> */
.L_x_88:
[----:B------:R-:W-:Y:S05]  /*30e0*/  BSYNC B1 ;  /* 0x0000000000017941 */ /* 0x000fea0003800000 */
.L_x_87:
[----:B-1----:R-:W-:Y:S01]  /*30f0*/  @!P4 IMAD R11, R50, R153, R10 ;  /* 0x00000099320bc224 */ /* 0x002fe200078e020a */
[----:B------:R-:W-:Y:S04]  /*3100*/  BSSY B1, `(.L_x_89) ;  /* 0x0000006000017945 */ /* 0x000fe80003800000 */
[----:B------:R1:W-:Y:S01]  /*3110*/  @!P4 STG.E.U8 desc[UR36][R6.64+0x30], R11 ;  /* 0x0000300b0600c986 */ /* 0x0003e2000c101124 */
[----:B------:R-:W-:Y:S05]  /*3120*/  @P3 BRA `(.L_x_90) ;  /* 0x00000000000c3947 */ /* 0x000fea0003800000 */
[----:B------:R-:W1:Y:S02]  /*3130*/  LDG.E.U8 R162, desc[UR36][R8.64+0x31] ;  /* 0x0000312408a27981 */ /* 0x000e64000c1e1100 */
[----:B-1----:R-:W-:-:S05]  /*3140*/  PRMT R11, R162, 0x8880, RZ ;  /* 0x00008880a20b7816 */ /* 0x002fca00000000ff */
[----:B------:R-:W-:-:S07]  /*3150*/  IMAD R10, R11, R152, RZ ;  /* 0x000000980b0a7224 */ /* 0x000fce00078e02ff */
.L_x_90:
[----:B------:R-:W-:Y:S05]  /*3160*/  BSYNC B1 ;  /* 0x0000000000017941 */ /* 0x000fea0003800000 */
.L_x_89:
[----:B------:R-:W-:Y:S01]  /*3170*/  @!P3 IMAD R51, R51, R153, R10 ;  /* 0x000000993333b224 */ /* 0x000fe200078e020a */
[----:B------:R-:W-:Y:S04]  /*3180*/  BSSY B1, `(.L_x_91) ;  /* 0x0000006000017945 */ /* 0x000fe80003800000 */
[----:B------:R0:W-:Y:S01]  /*3190*/  @!P3 STG.E.U8 desc[UR36][R6.64+0x31], R51 ;  /* 0x000031330600b986 */ /* 0x0001e2000c101124 */
[----:B------:R-:W-:Y:S05]  /*31a0*/  @P5 BRA `(.L_x_92) ;  /* 0x00000000000c5947 */ /* 0x000fea0003800000 */
[----:B------:R-:W1:Y:S02]  /*31b0*/  LDG.E.U8 R162, desc[UR36][R2.64+0x38] ;  /* 0x0000382402a27981 */ /* 0x000e64000c1e1100 */
[----:B-1----:R-:W-:-:S05]  /*31c0*/  PRMT R11, R162, 0x8880, RZ ;  /* 0x00008880a20b7816 */ /* 0x002fca00000000ff */
[----:B------:R-:W-:-:S07]  /*31d0*/  IMAD R10, R11, R152, RZ ;  /* 0x000000980b0a7224 */ /* 0x000fce00078e02ff */
.L_x_92:
[----:B------:R-:W-:Y:S05]  /*31e0*/  BSYNC B1 ;  /* 0x0000000000017941 */ /* 0x000fea0003800000 */
.L_x_91:
[----:B-1----:R-:W-:Y:S01]  /*31f0*/  @!P5 IMAD R11, R52, R153, R10 ;  /* 0x00000099340bd224 */ /* 0x002fe200078e020a */
[----:B------:R-:W-:Y:S04]  /*3200*/  BSSY B1, `(.L_x_93) ;  /* 0x0000006000017945 */ /* 0x000fe80003800000 */
[----:B------:R1:W-:Y:S01]  /*3210*/  @!P5 STG.E.U8 desc[UR36][R4.64+0x38], R11 ;  /* 0x0000380b0400d986 */ /* 0x0003e2000c101124 */
[----:B------:R-:W-:Y:S05]  /*3220*/  @P2 BRA `(.L_x_94) ;  /* 0x00000000000c2947 */ /* 0x000fea0003800000 */
[----:B------:R-:W1:Y:S02]  /*3230*/  LDG.E.U8 R162, desc[UR36][R2.64+0x39] ;  /* 0x0000392402a27981 */ /* 0x000e64000c1e1100 */
[----:B-1----:R-:W-:-:S05]  /*3240*/  PRMT R11, R162, 0x8880, RZ ;  /* 0x00008880a20b7816 */ /* 0x002fca00000000ff */
[----:B------:R-:W-:-:S07]  /*3250*/  IMAD R10, R11, R152, RZ ;  /* 0x000000980b0a7224 */ /* 0x000fce00078e02ff */
.L_x_94:
[----:B------:R-:W-:Y:S05]  /*3260*/  BSYNC B1 ;  /* 0x0000000000017941 */ /* 0x000fea0003800000 */
.L_x_93:
        /* <DEDUP_REMOVED lines=11> */
.L_x_96:
[----:B------:R-:W-:Y:S05]  /*3320*/  BSYNC B1 ;  /* 0x0000000000017941 */ /* 0x000fea0003800000 */
.L_x_95:
[----:B-1----:R-:W-:Y:S01]  /*3330*/  @!P4 IMAD R11, R54, R153, R10 ;  /* 0x00000099360bc224 */ /* 0x002fe200078e020a */
[----:B------:R-:W-:Y:S04]  /*3340*/  BSSY B1, `(.L_x_97) ;  /* 0x0000006000017945 */ /* 0x000fe80003800000 */
[----:B------:R1:W-:Y:S01]  /*3350*/  @!P4 STG.E.U8 desc[UR36][R6.64+0x38], R11 ;  /* 0x0000380b0600c986 */ /* 0x0003e2000c101124 */
[----:B------:R-:W-:Y:S05]  /*3360*/  @P3 BRA `(.L_x_98) ;  /* 0x00000000000c3947 */ /* 0x000fea0003800000 */
[----:B------:R-:W1:Y:S02]  /*3370*/  LDG.E.U8 R162, desc[UR36][R8.64+0x39] ;  /* 0x0000392408a27981 */ /* 0x000e64000c1e1100 */
[----:B-1----:R-:W-:-:S05]  /*3380*/  PRMT R11, R162, 0x8880, RZ ;  /* 0x00008880a20b7816 */ /* 0x002fca00000000ff */
[----:B------:R-:W-:-:S07]  /*3390*/  IMAD R10, R11, R152, RZ ;  /* 0x000000980b0a7224 */ /* 0x000fce00078e02ff */
.L_x_98:
[----:B------:R-:W-:Y:S05]  /*33a0*/  BSYNC B1 ;  /* 0x0000000000017941 */ /* 0x000fea0003800000 */
.L_x_97:
[----:B------:R-:W-:Y:S01]  /*33b0*/  @!P3 IMAD R55, R55, R153, R10 ;  /* 0x000000993737b224 */ /* 0x000fe200078e020a */
[----:B------:R-:W-:Y:S04]  /*33c0*/  BSSY B1, `(.L_x_99) ;  /* 0x0000006000017945 */ /* 0x000fe80003800000 */
[----:B------:R0:W-:Y:S01]  /*33d0*/  @!P3 STG.E.U8 desc[UR36][R6.64+0x39], R55 ;  /* 0x000039370600b986 */ /* 0x0001e2000c101124 */
[----:B------:R-:W-:Y:S05]  /*33e0*/  @P5 BRA `(.L_x_100) ;  /* 0x00000000000c5947 */ /* 0x000fea0003800000 */
[----:B------:R-:W1:Y:S02]  /*33f0*/  LDG.E.U8 R162, desc[UR36][R2.64+0x40] ;  /* 0x0000402402a27981 */ /* 0x000e64000c1e1100 */
[----:B-1----:R-:W-:-:S05]  /*3400*/  PRMT R11, R162, 0x8880, RZ ;  /* 0x00008880a20b7816 */ /* 0x002fca00000000ff */
[----:B------:R-:W-:-:S07]  /*3410*/  IMAD R10, R11, R152, RZ ;  /* 0x000000980b0a7224 */ /* 0x000fce00078e02ff */
.L_x_100:
[----:B------:R-:W-:Y:S05]  /*3420*/  BSYNC B1 ;  /* 0x0000000000017941 */ /* 0x000fea0003800000 */
.L_x_99:
[----:B-1----:R-:W-:Y:S01]  /*3430*/  @!P5 IMAD R11, R56, R153, R10 ;  /* 0x00000099380bd224 */ /* 0x002fe200078e020a */
[----:B------:R-:W-:Y:S04]  /*3440*/  BSSY B1, `(.L_x_101) ;  /* 0x0000006000017945 */ /* 0x000fe80003800000 */
[----:B------:R1:W-:Y:S01]  /*3450*/  @!P5 STG.E.U8 desc[UR36][R4.64+0x40], R11 ;  /* 0x0000400b0400d986 */ /* 0x0003e2000c101124 */
[----:B------:R-:W-:Y:S05]  /*3460*/  @P2 BRA `(.L_x_102) ;  /* 0x00000000000c2947 */ /* 0x000fea0003800000 */
[----:B------:R-:W1:Y:S02]  /*3470*/  LDG.E.U8 R162, desc[UR36][R2.64+0x41] ;  /* 0x0000412402a27981 */ /* 0x000e64000c1e1100 */
[----:B-1----:R-:W-:-:S05]  /*3480*/  PRMT R11, R162, 0x8880, RZ ;  /* 0x00008880a20b7816 */ /* 0x002fca00000000ff */
[----:B------:R-:W-:-:S07]  /*3490*/  IMAD R10, R11, R152, RZ ;  /* 0x000000980b0a7224 */ /* 0x000fce00078e02ff */
.L_x_102:
[----:B------:R-:W-:Y:S05]  /*34a0*/  BSYNC B1 ;  /* 0x0000000000017941 */ /* 0x000fea0003800000 */
.L_x_101:
        /* <DEDUP_REMOVED lines=11> */
.L_x_104:
[----:B------:R-:W-:Y:S05]  /*3560*/  BSYNC B1 ;  /* 0x0000000000017941 */ /* 0x000fea0003800000 */
.L_x_103:
[----:B-1----:R-:W-:Y:S01]  /*3570*/  @!P4 IMAD R11, R58, R153, R10 ;  /* 0x000000993a0bc224 */ /* 0x002fe200078e020a */
[----:B------:R-:W-:Y:S04]  /*3580*/  BSSY B1, `(.L_x_105) ;  /* 0x0000006000017945 */ /* 0x000fe80003800000 */
[----:B------:R1:W-:Y:S01]  /*3590*/  @!P4 STG.E.U8 desc[UR36][R6.64+0x40], R11 ;  /* 0x0000400b0600c986 */ /* 0x0003e2000c101124 */
[----:B------:R-:W-:Y:S05]  /*35a0*/  @P3 BRA `(.L_x_106) ;  /* 0x00000000000c3947 */ /* 0x000fea0003800000 */
[----:B------:R-:W1:Y:S02]  /*35b0*/  LDG.E.U8 R162, desc[UR36][R8.64+0x41] ;  /* 0x0000412408a27981 */ /* 0x000e64000c1e1100 */
[----:B-1----:R-:W-:-:S05]  /*35c0*/  PRMT R11, R162, 0x8880, RZ ;  /* 0x00008880a20b7816 */ /* 0x002fca00000000ff */
[----:B------:R-:W-:-:S07]  /*35d0*/  IMAD R10, R11, R152, RZ ;  /* 0x000000980b0a7224 */ /* 0x000fce00078e02ff */
.L_x_106:
[----:B------:R-:W-:Y:S05]  /*35e0*/  BSYNC B1 ;  /* 0x0000000000017941 */ /* 0x000fea0003800000 */
.L_x_105:
[----:B------:R-:W-:Y:S01]  /*35f0*/  @!P3 IMAD R59, R59, R153, R10 ;  /* 0x000000993b3bb224 */ /* 0x000fe200078e020a */
[----:B------:R-:W-:Y:S04]  /*3600*/  BSSY B1, `(.L_x_107) ;  /* 0x0000006000017945 */ /* 0x000fe80003800000 */
[----:B------:R0:W-:Y:S01]  /*3610*/  @!P3 STG.E.U8 desc[UR36][R6.64+0x41], R59 ;  /* 0x0000413b0600b986 */ /* 0x0001e2000c101124 */
[----:B------:R-:W-:Y:S05]  /*3620*/  @P5 BRA `(.L_x_108) ;  /* 0x00000000000c5947 */ /* 0x000fea0003800000 */
[----:B------:R-:W1:Y:S02]  /*3630*/  LDG.E.U8 R162, desc[UR36][R2.64+0x48] ;  /* 0x0000482402a27981 */ /* 0x000e64000c1e1100 */
[----:B-1----:R-:W-:-:S05]  /*3640*/  PRMT R11, R162, 0x8880, RZ ;  /* 0x00008880a20b7816 */ /* 0x002fca00000000ff */
[----:B------:R-:W-:-:S07]  /*3650*/  IMAD R10, R11, R152, RZ ;  /* 0x000000980b0a7224 */ /* 0x000fce00078e02ff */
.L_x_108:
[----:B------:R-:W-:Y:S05]  /*3660*/  BSYNC B1 ;  /* 0x0000000000017941 */ /* 0x000fea0003800000 */
.L_x_107:
[----:B-1----:R-:W-:Y:S01]  /*3670*/  @!P5 IMAD R11, R60, R153, R10 ;  /* 0x000000993c0bd224 */ /* 0x002fe200078e020a */
[----:B------:R-:W-:Y:S04]  /*3680*/  BSSY B1, `(.L_x_109) ;  /* 0x0000006000017945 */ /* 0x000fe80003800000 */
[----:B------:R1:W-:Y:S01]  /*3690*/  @!P5 STG.E.U8 desc[UR36][R4.64+0x48], R11 ;  /* 0x0000480b0400d986 */ /* 0x0003e2000c101124 */
[----:B------:R-:W-:Y:S05]  /*36a0*/  @P2 BRA `(.L_x_110) ;  /* 0x00000000000c2947 */ /* 0x000fea0003800000 */
[----:B------:R-:W1:Y:S02]  /*36b0*/  LDG.E.U8 R162, desc[UR36][R2.64+0x49] ;  /* 0x0000492402a27981 */ /* 0x000e64000c1e1100 */
[----:B-1----:R-:W-:-:S05]  /*36c0*/  PRMT R11, R162, 0x8880, RZ ;  /* 0x00008880a20b7816 */ /* 0x002fca00000000ff */
[----:B------:R-:W-:-:S07]  /*36d0*/  IMAD R10, R11, R152, RZ ;  /* 0x000000980b0a7224 */ /* 0x000fce00078e02ff */
.L_x_110:
[----:B------:R-:W-:Y:S05]  /*36e0*/  BSYNC B1 ;  /* 0x0000000000017941 */ /* 0x000fea0003800000 */
.L_x_109:
        /* <DEDUP_REMOVED lines=11> */
.L_x_112:
[----:B------:R-:W-:Y:S05]  /*37a0*/  BSYNC B1 ;  /* 0x0000000000017941 */ /* 0x000fea0003800000 */
.L_x_111:
[----:B-1----:R-:W-:Y:S01]  /*37b0*/  @!P4 IMAD R11, R62, R153, R10 ;  /* 0x000000993e0bc224 */ /* 0x002fe200078e020a */
[----:B------:R-:W-:Y:S04]  /*37c0*/  BSSY B1, `(.L_x_113) ;  /* 0x0000006000017945 */ /* 0x000fe80003800000 */
[----:B------:R1:W-:Y:S01]  /*37d0*/  @!P4 STG.E.U8 desc[UR36][R6.64+0x48], R11 ;  /* 0x0000480b0600c986 */ /* 0x0003e2000c101124 */
[----:B------:R-:W-:Y:S05]  /*37e0*/  @P3 BRA `(.L_x_114) ;  /* 0x00000000000c3947 */ /* 0x000fea0003800000 */
[----:B------:R-:W1:Y:S02]  /*37f0*/  LDG.E.U8 R162, desc[UR36][R8.64+0x49] ;  /* 0x0000492408a27981 */ /* 0x000e64000c1e1100 */
[----:B-1----:R-:W-:-:S05]  /*3800*/  PRMT R11, R162, 0x8880, RZ ;  /* 0x00008880a20b7816 */ /* 0x002fca00000000ff */
[----:B------:R-:W-:-:S07]  /*3810*/  IMAD R10, R11, R152, RZ ;  /* 0x000000980b0a7224 */ /* 0x000fce00078e02ff */
.L_x_114:
[----:B------:R-:W-:Y:S05]  /*3820*/  BSYNC B1 ;  /* 0x0000000000017941 */ /* 0x000fea0003800000 */
.L_x_113:
[----:B------:R-:W-:Y:S01]  /*3830*/  @!P3 IMAD R63, R63, R153, R10 ;  /* 0x000000993f3fb224 */ /* 0x000fe200078e020a */
[----:B------:R-:W-:Y:S04]  /*3840*/  BSSY B1, `(.L_x_115) ;  /* 0x0000006000017945 */ /* 0x000fe80003800000 */
[----:B------:R0:W-:Y:S01]  /*3850*/  @!P3 STG.E.U8 desc[UR36][R6.64+0x49], R63 ;  /* 0x0000493f0600b986 */ /* 0x0001e2000c101124 */
[----:B------:R-:W-:Y:S05]  /*3860*/  @P5 BRA `(.L_x_116) ;  /* 0x00000000000c5947 */ /* 0x000fea0003800000 */
[----:B------:R-:W1:Y:S02]  /*3870*/  LDG.E.U8 R162, desc[UR36][R2.64+0x50] ;  /* 0x0000502402a27981 */ /* 0x000e64000c1e1100 */
[----:B-1----:R-:W-:-:S05]  /*3880*/  PRMT R11, R162, 0x8880, RZ ;  /* 0x00008880a20b7816 */ /* 0x002fca00000000ff */
[----:B------:R-:W-:-:S07]  /*3890*/  IMAD R10, R11, R152, RZ ;  /* 0x000000980b0a7224 */ /* 0x000fce00078e02ff */
.L_x_116:
[----:B------:R-:W-:Y:S05]  /*38a0*/  BSYNC B1 ;  /* 0x0000000000017941 */ /* 0x000fea0003800000 */
.L_x_115:
[----:B-1----:R-:W-:Y:S01]  /*38b0*/  @!P5 IMAD R11, R64, R153, R10 ;  /* 0x00000099400bd224 */ /* 0x002fe200078e020a */
[----:B------:R-:W-:Y:S04]  /*38c0*/  BSSY B1, `(.L_x_117) ;  /* 0x0000006000017945 */ /* 0x000fe80003800000 */
[----:B------:R1:W-:Y:S01]  /*38d0*/  @!P5 STG.E.U8 desc[UR36][R4.64+0x50], R11 ;  /* 0x0000500b0400d986 */ /* 0x0003e2000c101124 */
[----:B------:R-:W-:Y:S05]  /*38e0*/  @P2 BRA `(.L_x_118) ;  /* 0x00000000000c2947 */ /* 0x000fea0003800000 */
[----:B------:R-:W1:Y:S02]  /*38f0*/  LDG.E.U8 R162, desc[UR36][R2.64+0x51] ;  /* 0x0000512402a27981 */ /* 0x000e64000c1e1100 */
[----:B-1----:R-:W-:-:S05]  /*3900*/  PRMT R11, R162, 0x8880, RZ ;  /* 0x00008880a20b7816 */ /* 0x002fca00000000ff */
[----:B------:R-:W-:-:S07]  /*3910*/  IMAD R10, R11, R152, RZ ;  /* 0x000000980b0a7224 */ /* 0x000fce00078e02ff */
.L_x_118:
[----:B------:R-:W-:Y:S05]  /*3920*/  BSYNC B1 ;  /* 0x0000000000017941 */ /* 0x000fea0003800000 */
.L_x_117:
        /* <DEDUP_REMOVED lines=11> */
.L_x_120:
[----:B------:R-:W-:Y:S05]  /*39e0*/  BSYNC B1 ;  /* 0x0000000000017941 */ /* 0x000fea0003800000 */
.L_x_119:
[----:B-1----:R-:W-:Y:S01]  /*39f0*/  @!P4 IMAD R11, R66, R153, R10 ;  /* 0x00000099420bc224 */ /* 0x002fe200078e020a */
[----:B------:R-:W-:Y:S04]  /*3a00*/  BSSY B1, `(.L_x_121) ;  /* 0x0000006000017945 */ /* 0x000fe80003800000 */
[----:B------:R1:W-:Y:S01]  /*3a10*/  @!P4 STG.E.U8 desc[UR36][R6.64+0x50], R11 ;  /* 0x0000500b0600c986 */ /* 0x0003e2000c101124 */
[----:B------:R-:W-:Y:S05]  /*3a20*/  @P3 BRA `(.L_x_122) ;  /* 0x00000000000c3947 */ /* 0x000fea0003800000 */
[----:B------:R-:W1:Y:S02]  /*3a30*/  LDG.E.U8 R162, desc[UR36][R8.64+0x51] ;  /* 0x0000512408a27981 */ /* 0x000e64000c1e1100 */
[----:B-1----:R-:W-:-:S05]  /*3a40*/  PRMT R11, R162, 0x8880, RZ ;  /* 0x00008880a20b7816 */ /* 0x002fca00000000ff */
[----:B------:R-:W-:-:S07]  /*3a50*/  IMAD R10, R11, R152, RZ ;  /* 0x000000980b0a7224 */ /* 0x000fce00078e02ff */
.L_x_122:
[----:B------:R-:W-:Y:S05]  /*3a60*/  BSYNC B1 ;  /* 0x0000000000017941 */ /* 0x000fea0003800000 */
.L_x_121:
[----:B------:R-:W-:Y:S01]  /*3a70*/  @!P3 IMAD R67, R67, R153, R10 ;  /* 0x000000994343b224 */ /* 0x000fe200078e020a */
[----:B------:R-:W-:Y:S04]  /*3a80*/  BSSY B1, `(.L_x_123) ;  /* 0x0000006000017945 */ /* 0x000fe80003800000 */
[----:B------:R0:W-:Y:S01]  /*3a90*/  @!P3 STG.E.U8 desc[UR36][R6.64+0x51], R67 ;  /* 0x000051430600b986 */ /* 0x0001e2000c101124 */
[----:B------:R-:W-:Y:S05]  /*3aa0*/  @P5 BRA `(.L_x_124) ;  /* 0x00000000000c5947 */ /* 0x000fea0003800000 */
[----:B------:R-:W1:Y:S02]  /*3ab0*/  LDG.E.U8 R162, desc[UR36][R2.64+0x58] ;  /* 0x0000582402a27981 */ /* 0x000e64000c1e1100 */
[----:B-1----:R-:W-:-:S05]  /*3ac0*/  PRMT R11, R162, 0x8880, RZ ;  /* 0x00008880a20b7816 */ /* 0x002fca00000000ff */
[----:B------:R-:W-:-:S07]  /*3ad0*/  IMAD R10, R11, R152, RZ ;  /* 0x000000980b0a7224 */ /* 0x000fce00078e02ff */
.L_x_124:
[----:B------:R-:W-:Y:S05]  /*3ae0*/  BSYNC B1 ;  /* 0x0000000000017941 */ /* 0x000fea0003800000 */
.L_x_123:
[----:B-1----:R-:W-:Y:S01]  /*3af0*/  @!P5 IMAD R11, R68, R153, R10 ;  /* 0x00000099440bd224 */ /* 0x002fe200078e020a */
[----:B------:R-:W-:Y:S04]  /*3b00*/  BSSY B1, `(.L_x_125) ;  /* 0x0000006000017945 */ /* 0x000fe80003800000 */
[----:B------:R1:W-:Y:S01]  /*3b10*/  @!P5 STG.E.U8 desc[UR36][R4.64+0x58], R11 ;  /* 0x0000580b0400d986 */ /* 0x0003e2000c101124 */
[----:B------:R-:W-:Y:S05]  /*3b20*/  @P2 BRA `(.L_x_126) ;  /* 0x00000000000c2947 */ /* 0x000fea0003800000 */
[----:B------:R-:W1:Y:S02]  /*3b30*/  LDG.E.U8 R162, desc[UR36][R2.64+0x59] ;  /* 0x0000592402a27981 */ /* 0x000e64000c1e1100 */
[----:B-1----:R-:W-:-:S05]  /*3b40*/  PRMT R11, R162, 0x8880, RZ ;  /* 0x00008880a20b7816 */ /* 0x002fca00000000ff */
[----:B------:R-:W-:-:S07]  /*3b50*/  IMAD R10, R11, R152, RZ ;  /* 0x000000980b0a7224 */ /* 0x000fce00078e02ff */
.L_x_126:
[----:B------:R-:W-:Y:S05]  /*3b60*/  BSYNC B1 ;  /* 0x0000000000017941 */ /* 0x000fea0003800000 */
.L_x_125:
        /* <DEDUP_REMOVED lines=11> */
.L_x_128:
[----:B------:R-:W-:Y:S05]  /*3c20*/  BSYNC B1 ;  /* 0x0000000000017941 */ /* 0x000fea0003800000 */
.L_x_127:
[----:B-1----:R-:W-:Y:S01]  /*3c30*/  @!P4 IMAD R11, R70, R153, R10 ;  /* 0x00000099460bc224 */ /* 0x002fe200078e020a */
[----:B------:R-:W-:Y:S04]  /*3c40*/  BSSY B1, `(.L_x_129) ;  /* 0x0000006000017945 */ /* 0x000fe80003800000 */
[----:B------:R1:W-:Y:S01]  /*3c50*/  @!P4 STG.E.U8 desc[UR36][R6.64+0x58], R11 ;  /* 0x0000580b0600c986 */ /* 0x0003e2000c101124 */
[----:B------:R-:W-:Y:S05]  /*3c60*/  @P3 BRA `(.L_x_130) ;  /* 0x00000000000c3947 */ /* 0x000fea0003800000 */
[----:B------:R-:W1:Y:S02]  /*3c70*/  LDG.E.U8 R162, desc[UR36][R8.64+0x59] ;  /* 0x0000592408a27981 */ /* 0x000e64000c1e1100 */
[----:B-1----:R-:W-:-:S05]  /*3c80*/  PRMT R11, R162, 0x8880, RZ ;  /* 0x00008880a20b7816 */ /* 0x002fca00000000ff */
[----:B------:R-:W-:-:S07]  /*3c90*/  IMAD R10, R11, R152, RZ ;  /* 0x000000980b0a7224 */ /* 0x000fce00078e02ff */
.L_x_130:
[----:B------:R-:W-:Y:S05]  /*3ca0*/  BSYNC B1 ;  /* 0x0000000000017941 */ /* 0x000fea0003800000 */
.L_x_129:
[----:B------:R-:W-:Y:S01]  /*3cb0*/  @!P3 IMAD R71, R71, R153, R10 ;  /* 0x000000994747b224 */ /* 0x000fe200078e020a */
[----:B------:R-:W-:Y:S04]  /*3cc0*/  BSSY B1, `(.L_x_131) ;  /* 0x0000006000017945 */ /* 0x000fe80003800000 */
[----:B------:R0:W-:Y:S01]  /*3cd0*/  @!P3 STG.E.U8 desc[UR36][R6.64+0x59], R71 ;  /* 0x000059470600b986 */ /* 0x0001e2000c101124 */
[----:B------:R-:W-:Y:S05]  /*3ce0*/  @P5 BRA `(.L_x_132) ;  /* 0x00000000000c5947 */ /* 0x000fea0003800000 */
[----:B------:R-:W1:Y:S02]  /*3cf0*/  LDG.E.U8 R162, desc[UR36][R2.64+0x60] ;  /* 0x0000602402a27981 */ /* 0x000e64000c1e1100 */
[----:B-1----:R-:W-:-:S05]  /*3d00*/  PRMT R11, R162, 0x8880, RZ ;  /* 0x00008880a20b7816 */ /* 0x002fca00000000ff */
[----:B------:R-:W-:-:S07]  /*3d10*/  IMAD R10, R11, R152, RZ ;  /* 0x000000980b0a7224 */ /* 0x000fce00078e02ff */
.L_x_132:
[----:B------:R-:W-:Y:S05]  /*3d20*/  BSYNC B1 ;  /* 0x0000000000017941 */ /* 0x000fea0003800000 */
.L_x_131:
[----:B-1----:R-:W-:Y:S01]  /*3d30*/  @!P5 IMAD R11, R72, R153, R10 ;  /* 0x00000099480bd224 */ /* 0x002fe200078e020a */
[----:B------:R-:W-:Y:S04]  /*3d40*/  BSSY B1, `(.L_x_133) ;  /* 0x0000006000017945 */ /* 0x000fe80003800000 */
[----:B------:R1:W-:Y:S01]  /*3d50*/  @!P5 STG.E.U8 desc[UR36][R4.64+0x60], R11 ;  /* 0x0000600b0400d986 */ /* 0x0003e2000c101124 */
[----:B------:R-:W-:Y:S05]  /*3d60*/  @P2 BRA `(.L_x_134) ;  /* 0x00000000000c2947 */ /* 0x000fea0003800000 */
[----:B------:R-:W1:Y:S02]  /*3d70*/  LDG.E.U8 R162, desc[UR36][R2.64+0x61] ;  /* 0x0000612402a27981 */ /* 0x000e64000c1e1100 */
[----:B-1----:R-:W-:-:S05]  /*3d80*/  PRMT R11, R162, 0x8880, RZ ;  /* 0x00008880a20b7816 */ /* 0x002fca00000000ff */
[----:B------:R-:W-:-:S07]  /*3d90*/  IMAD R10, R11, R152, RZ ;  /* 0x000000980b0a7224 */ /* 0x000fce00078e02ff */
.L_x_134:
[----:B------:R-:W-:Y:S05]  /*3da0*/  BSYNC B1 ;  /* 0x0000000000017941 */ /* 0x000fea0003800000 */
.L_x_133:
        /* <DEDUP_REMOVED lines=11> */
.L_x_136:
[----:B------:R-:W-:Y:S05]  /*3e60*/  BSYNC B1 ;  /* 0x0000000000017941 */ /* 0x000fea0003800000 */
.L_x_135:
[----:B-1----:R-:W-:Y:S01]  /*3e70*/  @!P4 IMAD R11, R74, R153, R10 ;  /* 0x000000994a0bc224 */ /* 0x002fe200078e020a */
[----:B------:R-:W-:Y:S04]  /*3e80*/  BSSY B1, `(.L_x_137) ;  /* 0x0000006000017945 */ /* 0x000fe80003800000 */
[----:B------:R1:W-:Y:S01]  /*3e90*/  @!P4 STG.E.U8 desc[UR36][R6.64+0x60], R11 ;  /* 0x0000600b0600c986 */ /* 0x0003e2000c101124 */
[----:B------:R-:W-:Y:S05]  /*3ea0*/  @P3 BRA `(.L_x_138) ;  /* 0x00000000000c3947 */ /* 0x000fea0003800000 */
[----:B------:R-:W1:Y:S02]  /*3eb0*/  LDG.E.U8 R162, desc[UR36][R8.64+0x61] ;  /* 0x0000612408a27981 */ /* 0x000e64000c1e1100 */
[----:B-1----:R-:W-:-:S05]  /*3ec0*/  PRMT R11, R162, 0x8880, RZ ;  /* 0x00008880a20b7816 */ /* 0x002fca00000000ff */
[----:B------:R-:W-:-:S07]  /*3ed0*/  IMAD R10, R11, R152, RZ ;  /* 0x000000980b0a7224 */ /* 0x000fce00078e02ff */
.L_x_138:
[----:B------:R-:W-:Y:S05]  /*3ee0*/  BSYNC B1 ;  /* 0x0000000000017941 */ /* 0x000fea0003800000 */
.L_x_137:
[----:B------:R-:W-:Y:S01]  /*3ef0*/  @!P3 IMAD R75, R75, R153, R10 ;  /* 0x000000994b4bb224 */ /* 0x000fe200078e020a */
[----:B------:R-:W-:Y:S04]  /*3f00*/  BSSY B1, `(.L_x_139) ;  /* 0x0000006000017945 */ /* 0x000fe80003800000 */
[----:B------:R0:W-:Y:S01]  /*3f10*/  @!P3 STG.E.U8 desc[UR36][R6.64+0x61], R75 ;  /* 0x0000614b0600b986 */ /* 0x0001e2000c101124 */
[----:B------:R-:W-:Y:S05]  /*3f20*/  @P5 BRA `(.L_x_140) ;  /* 0x00000000000c5947 */ /* 0x000fea0003800000 */
[----:B------:R-:W1:Y:S02]  /*3f30*/  LDG.E.U8 R162, desc[UR36][R2.64+0x68] ;  /* 0x0000682402a27981 */ /* 0x000e64000c1e1100 */
[----:B-1----:R-:W-:-:S05]  /*3f40*/  PRMT R11, R162, 0x8880, RZ ;  /* 0x00008880a20b7816 */ /* 0x002fca00000000ff */
[----:B------:R-:W-:-:S07]  /*3f50*/  IMAD R10, R11, R152, RZ ;  /* 0x000000980b0a7224 */ /* 0x000fce00078e02ff */
.L_x_140:
[----:B------:R-:W-:Y:S05]  /*3f60*/  BSYNC B1 ;  /* 0x0000000000017941 */ /* 0x000fea0003800000 */
.L_x_139:
[----:B-1----:R-:W-:Y:S01]  /*3f70*/  @!P5 IMAD R11, R76, R153, R10 ;  /* 0x000000994c0bd224 */ /* 0x002fe200078e020a */
[----:B------:R-:W-:Y:S04]  /*3f80*/  BSSY B1, `(.L_x_141) ;  /* 0x0000006000017945 */ /* 0x000fe80003800000 */
[----:B------:R1:W-:Y:S01]  /*3f90*/  @!P5 STG.E.U8 desc[UR36][R4.64+0x68], R11 ;  /* 0x0000680b0400d986 */ /* 0x0003e2000c101124 */
[----:B------:R-:W-:Y:S05]  /*3fa0*/  @P2 BRA `(.L_x_142) ;  /* 0x00000000000c2947 */ /* 0x000fea0003800000 */
[----:B------:R-:W1:Y:S02]  /*3fb0*/  LDG.E.U8 R162, desc[UR36][R2.64+0x69] ;  /* 0x0000692402a27981 */ /* 0x000e64000c1e1100 */
[----:B-1----:R-:W-:-:S05]  /*3fc0*/  PRMT R11, R162, 0x8880, RZ ;  /* 0x00008880a20b7816 */ /* 0x002fca00000000ff */
[----:B------:R-:W-:-:S07]  /*3fd0*/  IMAD R10, R11, R152, RZ ;  /* 0x000000980b0a7224 */ /* 0x000fce00078e02ff */
.L_x_142:
[----:B------:R-:W-:Y:S05]  /*3fe0*/  BSYNC B1 ;  /* 0x0000000000017941 */ /* 0x000fea0003800000 */
.L_x_141:
        /* <DEDUP_REMOVED lines=11> */
.L_x_144:
[----:B------:R-:W-:Y:S05]  /*40a0*/  BSYNC B1 ;  /* 0x0000000000017941 */ /* 0x000fea0003800000 */
.L_x_143:
[----:B-1----:R-:W-:Y:S01]  /*40b0*/  @!P4 IMAD R11, R78, R153, R10 ;  /* 0x000000994e0bc224 */ /* 0x002fe200078e020a */
[----:B------:R-:W-:Y:S04]  /*40c0*/  BSSY B1, `(.L_x_145) ;  /* 0x0000006000017945 */ /* 0x000fe80003800000 */
[----:B------:R1:W-:Y:S01]  /*40d0*/  @!P4 STG.E.U8 desc[UR36][R6.64+0x68], R11 ;  /* 0x0000680b0600c986 */ /* 0x0003e2000c101124 */
[----:B------:R-:W-:Y:S05]  /*40e0*/  @P3 BRA `(.L_x_146) ;  /* 0x00000000000c3947 */ /* 0x000fea0003800000 */
[----:B------:R-:W1:Y:S02]  /*40f0*/  LDG.E.U8 R162, desc[UR36][R8.64+0x69] ;  /* 0x0000692408a27981 */ /* 0x000e64000c1e1100 */
[----:B-1----:R-:W-:-:S05]  /*4100*/  PRMT R11, R162, 0x8880, RZ ;  /* 0x00008880a20b7816 */ /* 0x002fca00000000ff */
[----:B------:R-:W-:-:S07]  /*4110*/  IMAD R10, R11, R152, RZ ;  /* 0x000000980b0a7224 */ /* 0x000fce00078e02ff */
.L_x_146:
[----:B------:R-:W-:Y:S05]  /*4120*/  BSYNC B1 ;  /* 0x0000000000017941 */ /* 0x000fea0003800000 */
.L_x_145:
[----:B------:R-:W-:Y:S01]  /*4130*/  @!P3 IMAD R79, R79, R153, R10 ;  /* 0x000000994f4fb224 */ /* 0x000fe200078e020a */
[----:B------:R-:W-:Y:S04]  /*4140*/  BSSY B1, `(.L_x_147) ;  /* 0x0000006000017945 */ /* 0x000fe80003800000 */
[----:B------:R0:W-:Y:S01]  /*4150*/  @!P3 STG.E.U8 desc[UR36][R6.64+0x69], R79 ;  /* 0x0000694f0600b986 */ /* 0x0001e2000c101124 */
[----:B------:R-:W-:Y:S05]  /*4160*/  @P5 BRA `(.L_x_148) ;  /* 0x00000000000c5947 */ /* 0x000fea0003800000 */
[----:B------:R-:W1:Y:S02]  /*4170*/  LDG.E.U8 R162, desc[UR36][R2.64+0x70] ;  /* 0x0000702402a27981 */ /* 0x000e64000c1e1100 */
[----:B-1----:R-:W-:-:S05]  /*4180*/  PRMT R11, R162, 0x8880, RZ ;  /* 0x00008880a20b7816 */ /* 0x002fca00000000ff */
[----:B------:R-:W-:-:S07]  /*4190*/  IMAD R10, R11, R152, RZ ;  /* 0x000000980b0a7224 */ /* 0x000fce00078e02ff */
.L_x_148:
[----:B------:R-:W-:Y:S05]  /*41a0*/  BSYNC B1 ;  /* 0x0000000000017941 */ /* 0x000fea0003800000 */
.L_x_147:
[----:B-1----:R-:W-:Y:S01]  /*41b0*/  @!P5 IMAD R11, R80, R153, R10 ;  /* 0x00000099500bd224 */ /* 0x002fe200078e020a */
[----:B------:R-:W-:Y:S04]  /*41c0*/  BSSY B1, `(.L_x_149) ;  /* 0x0000006000017945 */ /* 0x000fe80003800000 */
[----:B------:R1:W-:Y:S01]  /*41d0*/  @!P5 STG.E.U8 desc[UR36][R4.64+0x70], R11 ;  /* 0x0000700b0400d986 */ /* 0x0003e2000c101124 */
[----:B------:R-:W-:Y:S05]  /*41e0*/  @P2 BRA `(.L_x_150) ;  /* 0x00000000000c2947 */ /* 0x000fea0003800000 */
[----:B------:R-:W1:Y:S02]  /*41f0*/  LDG.E.U8 R162, desc[UR36][R2.64+0x71] ;  /* 0x0000712402a27981 */ /* 0x000e64000c1e1100 */
[----:B-1----:R-:W-:-:S05]  /*4200*/  PRMT R11, R162, 0x8880, RZ ;  /* 0x00008880a20b7816 */ /* 0x002fca00000000ff */
[----:B------:R-:W-:-:S07]  /*4210*/  IMAD R10, R11, R152, RZ ;  /* 0x000000980b0a7224 */ /* 0x000fce00078e02ff */
.L_x_150:
[----:B------:R-:W-:Y:S05]  /*4220*/  BSYNC B1 ;  /* 0x0000000000017941 */ /* 0x000fea0003800000 */
.L_x_149:
        /* <DEDUP_REMOVED lines=11> */
.L_x_152:
[----:B------:R-:W-:Y:S05]  /*42e0*/  BSYNC B1 ;  /* 0x0000000000017941 */ /* 0x000fea0003800000 */
.L_x_151:
[----:B-1----:R-:W-:Y:S01]  /*42f0*/  @!P4 IMAD R11, R82, R153, R10 ;  /* 0x00000099520bc224 */ /* 0x002fe200078e020a */
[----:B------:R-:W-:Y:S04]  /*4300*/  BSSY B1, `(.L_x_153) ;  /* 0x0000006000017945 */ /* 0x000fe80003800000 */
[----:B------:R1:W-:Y:S01]  /*4310*/  @!P4 STG.E.U8 desc[UR36][R6.64+0x70], R11 ;  /* 0x0000700b0600c986 */ /* 0x0003e2000c101124 */
[----:B------:R-:W-:Y:S05]  /*4320*/  @P3 BRA `(.L_x_154) ;  /* 0x00000000000c3947 */ /* 0x000fea0003800000 */
[----:B------:R-:W1:Y:S02]  /*4330*/  LDG.E.U8 R162, desc[UR36][R8.64+0x71] ;  /* 0x0000712408a27981 */ /* 0x000e64000c1e1100 */
[----:B-1----:R-:W-:-:S05]  /*4340*/  PRMT R11, R162, 0x8880, RZ ;  /* 0x00008880a20b7816 */ /* 0x002fca00000000ff */
[----:B------:R-:W-:-:S07]  /*4350*/  IMAD R10, R11, R152, RZ ;  /* 0x000000980b0a7224 */ /* 0x000fce00078e02ff */
.L_x_154:
[----:B------:R-:W-:Y:S05]  /*4360*/  BSYNC B1 ;  /* 0x0000000000017941 */ /* 0x000fea0003800000 */
.L_x_153:
[----:B------:R-:W-:Y:S01]  /*4370*/  @!P3 IMAD R83, R83, R153, R10 ;  /* 0x000000995353b224 */ /* 0x000fe200078e020a */
[----:B------:R-:W-:Y:S04]  /*4380*/  BSSY B1, `(.L_x_155) ;  /* 0x0000006000017945 */ /* 0x000fe80003800000 */
[----:B------:R0:W-:Y:S01]  /*4390*/  @!P3 STG.E.U8 desc[UR36][R6.64+0x71], R83 ;  /* 0x000071530600b986 */ /* 0x0001e2000c101124 */
[----:B------:R-:W-:Y:S05]  /*43a0*/  @P5 BRA `(.L_x_156) ;  /* 0x00000000000c5947 */ /* 0x000fea0003800000 */
[----:B------:R-:W1:Y:S02]  /*43b0*/  LDG.E.U8 R162, desc[UR36][R2.64+0x78] ;  /* 0x0000782402a27981 */ /* 0x000e64000c1e1100 */
[----:B-1----:R-:W-:-:S05]  /*43c0*/  PRMT R11, R162, 0x8880, RZ ;  /* 0x00008880a20b7816 */ /* 0x002fca00000000ff */
[----:B------:R-:W-:-:S07]  /*43d0*/  IMAD R10, R11, R152, RZ ;  /* 0x000000980b0a7224 */ /* 0x000fce00078e02ff */
.L_x_156:
[----:B------:R-:W-:Y:S05]  /*43e0*/  BSYNC B1 ;  /* 0x0000000000017941 */ /* 0x000fea0003800000 */
.L_x_155:
[----:B-1----:R-:W-:Y:S01]  /*43f0*/  @!P5 IMAD R11, R84, R153, R10 ;  /* 0x00000099540bd224 */ /* 0x002fe200078e020a */
[----:B------:R-:W-:Y:S04]  /*4400*/  BSSY B1, `(.L_x_157) ;  /* 0x0000006000017945 */ /* 0x000fe80003800000 */
[----:B------:R1:W-:Y:S01]  /*4410*/  @!P5 STG.E.U8 desc[UR36][R4.64+0x78], R11 ;  /* 0x0000780b0400d986 */ /* 0x0003e2000c101124 */
[----:B------:R-:W-:Y:S05]  /*4420*/  @P2 BRA `(.L_x_158) ;  /* 0x00000000000c2947 */ /* 0x000fea0003800000 */
[----:B------:R-:W1:Y:S02]  /*4430*/  LDG.E.U8 R162, desc[UR36][R2.64+0x79] ;  /* 0x0000792402a27981 */ /* 0x000e64000c1e1100 */
[----:B-1----:R-:W-:-:S05]  /*4440*/  PRMT R11, R162, 0x8880, RZ ;  /* 0x00008880a20b7816 */ /* 0x002fca00000000ff */
[----:B------:R-:W-:-:S07]  /*4450*/  IMAD R10, R11, R152, RZ ;  /* 0x000000980b0a7224 */ /* 0x000fce00078e02ff */
.L_x_158:
[----:B------:R-:W-:Y:S05]  /*4460*/  BSYNC B1 ;  /* 0x0000000000017941 */ /* 0x000fea0003800000 */
.L_x_157:
        /* <DEDUP_REMOVED lines=11> */
.L_x_160:
[----:B------:R-:W-:Y:S05]  /*4520*/  BSYNC B1 ;  /* 0x0000000000017941 */ /* 0x000fea0003800000 */
.L_x_159:
[----:B-1----:R-:W-:Y:S01]  /*4530*/  @!P4 IMAD R11, R86, R153, R10 ;  /* 0x00000099560bc224 */ /* 0x002fe200078e020a */
[----:B------:R-:W-:Y:S04]  /*4540*/  BSSY B1, `(.L_x_161) ;  /* 0x0000006000017945 */ /* 0x000fe80003800000 */
[----:B------:R1:W-:Y:S01]  /*4550*/  @!P4 STG.E.U8 desc[UR36][R6.64+0x78], R11 ;  /* 0x0000780b0600c986 */ /* 0x0003e2000c101124 */
[----:B------:R-:W-:Y:S05]  /*4560*/  @P3 BRA `(.L_x_162) ;  /* 0x00000000000c3947 */ /* 0x000fea0003800000 */
[----:B------:R-:W1:Y:S02]  /*4570*/  LDG.E.U8 R162, desc[UR36][R8.64+0x79] ;  /* 0x0000792408a27981 */ /* 0x000e64000c1e1100 */
[----:B-1----:R-:W-:-:S05]  /*4580*/  PRMT R11, R162, 0x8880, RZ ;  /* 0x00008880a20b7816 */ /* 0x002fca00000000ff */
[----:B------:R-:W-:-:S07]  /*4590*/  IMAD R10, R11, R152, RZ ;  /* 0x000000980b0a7224 */ /* 0x000fce00078e02ff */
.L_x_162:
[----:B------:R-:W-:Y:S05]  /*45a0*/  BSYNC B1 ;  /* 0x0000000000017941 */ /* 0x000fea0003800000 */
.L_x_161:
[----:B------:R-:W-:Y:S01]  /*45b0*/  @!P3 IMAD R87, R87, R153, R10 ;  /* 0x000000995757b224 */ /* 0x000fe200078e020a */
[----:B------:R-:W-:Y:S04]  /*45c0*/  BSSY B1, `(.L_x_163) ;  /* 0x0000006000017945 */ /* 0x000fe80003800000 */
[----:B------:R0:W-:Y:S01]  /*45d0*/  @!P3 STG.E.U8 desc[UR36][R6.64+0x79], R87 ;  /* 0x000079570600b986 */ /* 0x0001e2000c101124 */
[----:B------:R-:W-:Y:S05]  /*45e0*/  @P5 BRA `(.L_x_164) ;  /* 0x00000000000c5947 */ /* 0x000fea0003800000 */
[----:B------:R-:W1:Y:S02]  /*45f0*/  LDG.E.U8 R162, desc[UR36][R2.64+0x80] ;  /* 0x0000802402a27981 */ /* 0x000e64000c1e1100 */
[----:B-1----:R-:W-:-:S05]  /*4600*/  PRMT R11, R162, 0x8880, RZ ;  /* 0x00008880a20b7816 */ /* 0x002fca00000000ff */
[----:B------:R-:W-:-:S07]  /*4610*/  IMAD R10, R11, R152, RZ ;  /* 0x000000980b0a7224 */ /* 0x000fce00078e02ff */
.L_x_164:
[----:B------:R-:W-:Y:S05]  /*4620*/  BSYNC B1 ;  /* 0x0000000000017941 */ /* 0x000fea0003800000 */
.L_x_163:
[----:B-1----:R-:W-:Y:S01]  /*4630*/  @!P5 IMAD R11, R88, R153, R10 ;  /* 0x00000099580bd224 */ /* 0x002fe200078e020a */
[----:B------:R-:W-:Y:S04]  /*4640*/  BSSY B1, `(.L_x_165) ;  /* 0x0000006000017945 */ /* 0x000fe80003800000 */
[----:B------:R1:W-:Y:S01]  /*4650*/  @!P5 STG.E.U8 desc[UR36][R4.64+0x80], R11 ;  /* 0x0000800b0400d986 */ /* 0x0003e2000c101124 */
[----:B------:R-:W-:Y:S05]  /*4660*/  @P2 BRA `(.L_x_166) ;  /* 0x00000000000c2947 */ /* 0x000fea0003800000 */
[----:B------:R-:W1:Y:S02]  /*4670*/  LDG.E.U8 R162, desc[UR36][R2.64+0x81] ;  /* 0x0000812402a27981 */ /* 0x000e64000c1e1100 */
[----:B-1----:R-:W-:-:S05]  /*4680*/  PRMT R11, R162, 0x8880, RZ ;  /* 0x00008880a20b7816 */ /* 0x002fca00000000ff */
[----:B------:R-:W-:-:S07]  /*4690*/  IMAD R10, R11, R152, RZ ;  /* 0x000000980b0a7224 */ /* 0x000fce00078e02ff */
.L_x_166:
[----:B------:R-:W-:Y:S05]  /*46a0*/  BSYNC B1 ;  /* 0x0000000000017941 */ /* 0x000fea0003800000 */
.L_x_165:
        /* <DEDUP_REMOVED lines=11> */
.L_x_168:
[----:B------:R-:W-:Y:S05]  /*4760*/  BSYNC B1 ;  /* 0x0000000000017941 */ /* 0x000fea0003800000 */
.L_x_167:
[----:B-1----:R-:W-:Y:S01]  /*4770*/  @!P4 IMAD R11, R90, R153, R10 ;  /* 0x000000995a0bc224 */ /* 0x002fe200078e020a */
[----:B------:R-:W-:Y:S04]  /*4780*/  BSSY B1, `(.L_x_169) ;  /* 0x0000006000017945 */ /* 0x000fe80003800000 */
[----:B------:R1:W-:Y:S01]  /*4790*/  @!P4 STG.E.U8 desc[UR36][R6.64+0x80], R11 ;  /* 0x0000800b0600c986 */ /* 0x0003e2000c101124 */
[----:B------:R-:W-:Y:S05]  /*47a0*/  @P3 BRA `(.L_x_170) ;  /* 0x00000000000c3947 */ /* 0x000fea0003800000 */
[----:B------:R-:W1:Y:S02]  /*47b0*/  LDG.E.U8 R162, desc[UR36][R8.64+0x81] ;  /* 0x0000812408a27981 */ /* 0x000e64000c1e1100 */
[----:B-1----:R-:W-:-:S05]  /*47c0*/  PRMT R11, R162, 0x8880, RZ ;  /* 0x00008880a20b7816 */ /* 0x002fca00000000ff */
[----:B------:R-:W-:-:S07]  /*47d0*/  IMAD R10, R11, R152, RZ ;  /* 0x000000980b0a7224 */ /* 0x000fce00078e02ff */
.L_x_170:
[----:B------:R-:W-:Y:S05]  /*47e0*/  BSYNC B1 ;  /* 0x0000000000017941 */ /* 0x000fea0003800000 */
.L_x_169:
[----:B------:R-:W-:Y:S01]  /*47f0*/  @!P3 IMAD R91, R91, R153, R10 ;  /* 0x000000995b5bb224 */ /* 0x000fe200078e020a */
[----:B------:R-:W-:Y:S04]  /*4800*/  BSSY B1, `(.L_x_171) ;  /* 0x0000006000017945 */ /* 0x000fe80003800000 */
[----:B------:R0:W-:Y:S01]  /*4810*/  @!P3 STG.E.U8 desc[UR36][R6.64+0x81], R91 ;  /* 0x0000815b0600b986 */ /* 0x0001e2000c101124 */
[----:B------:R-:W-:Y:S05]  /*4820*/  @P5 BRA `(.L_x_172) ;  /* 0x00000000000c5947 */ /* 0x000fea0003800000 */
[----:B------:R-:W1:Y:S02]  /*4830*/  LDG.E.U8 R162, desc[UR36][R2.64+0x88] ;  /* 0x0000882402a27981 */ /* 0x000e64000c1e1100 */
[----:B-1----:R-:W-:-:S05]  /*4840*/  PRMT R11, R162, 0x8880, RZ ;  /* 0x00008880a20b7816 */ /* 0x002fca00000000ff */
[----:B------:R-:W-:-:S07]  /*4850*/  IMAD R10, R11, R152, RZ ;  /* 0x000000980b0a7224 */ /* 0x000fce00078e02ff */
.L_x_172:
[----:B------:R-:W-:Y:S05]  /*4860*/  BSYNC B1 ;  /* 0x0000000000017941 */ /* 0x000fea0003800000 */
.L_x_171:
[----:B-1----:R-:W-:Y:S01]  /*4870*/  @!P5 IMAD R11, R92, R153, R10 ;  /* 0x000000995c0bd224 */ /* 0x002fe200078e020a */
[----:B------:R-:W-:Y:S04]  /*4880*/  BSSY B1, `(.L_x_173) ;  /* 0x0000006000017945 */ /* 0x000fe80003800000 */
[----:B------:R1:W-:Y:S01]  /*4890*/  @!P5 STG.E.U8 desc[UR36][R4.64+0x88], R11 ;  /* 0x0000880b0400d986 */ /* 0x0003e2000c101124 */
[----:B------:R-:W-:Y:S05]  /*48a0*/  @P2 BRA `(.L_x_174) ;  /* 0x00000000000c2947 */ /* 0x000fea0003800000 */
[----:B------:R-:W1:Y:S02]  /*48b0*/  LDG.E.U8 R162, desc[UR36][R2.64+0x89] ;  /* 0x0000892402a27981 */ /* 0x000e64000c1e1100 */
[----:B-1----:R-:W-:-:S05]  /*48c0*/  PRMT R11, R162, 0x8880, RZ ;  /* 0x00008880a20b7816 */ /* 0x002fca00000000ff */
[----:B------:R-:W-:-:S07]  /*48d0*/  IMAD R10, R11, R152, RZ ;  /* 0x000000980b0a7224 */ /* 0x000fce00078e02ff */
.L_x_174:
[----:B------:R-:W-:Y:S05]  /*48e0*/  BSYNC B1 ;  /* 0x0000000000017941 */ /* 0x000fea0003800000 */
.L_x_173:
        /* <DEDUP_REMOVED lines=11> */
.L_x_176:
[----:B------:R-:W-:Y:S05]  /*49a0*/  BSYNC B1 ;  /* 0x0000000000017941 */ /* 0x000fea0003800000 */
.L_x_175:
[----:B-1----:R-:W-:Y:S01]  /*49b0*/  @!P4 IMAD R11, R94, R153, R10 ;  /* 0x000000995e0bc224 */ /* 0x002fe200078e020a */
[----:B------:R-:W-:Y:S04]  /*49c0*/  BSSY B1, `(.L_x_177) ;  /* 0x0000006000017945 */ /* 0x000fe80003800000 */
[----:B------:R1:W-:Y:S01]  /*49d0*/  @!P4 STG.E.U8 desc[UR36][R6.64+0x88], R11 ;  /* 0x0000880b0600c986 */ /* 0x0003e2000c101124 */
[----:B------:R-:W-:Y:S05]  /*49e0*/  @P3 BRA `(.L_x_178) ;  /* 0x00000000000c3947 */ /* 0x000fea0003800000 */
[----:B------:R-:W1:Y:S02]  /*49f0*/  LDG.E.U8 R162, desc[UR36][R8.64+0x89] ;  /* 0x0000892408a27981 */ /* 0x000e64000c1e1100 */
[----:B-1----:R-:W-:-:S05]  /*4a00*/  PRMT R11, R162, 0x8880, RZ ;  /* 0x00008880a20b7816 */ /* 0x002fca00000000ff */
[----:B------:R-:W-:-:S07]  /*4a10*/  IMAD R10, R11, R152, RZ ;  /* 0x000000980b0a7224 */ /* 0x000fce00078e02ff */
.L_x_178:
[----:B------:R-:W-:Y:S05]  /*4a20*/  BSYNC B1 ;  /* 0x0000000000017941 */ /* 0x000fea0003800000 */
.L_x_177:
[----:B------:R-:W-:Y:S01]  /*4a30*/  @!P3 IMAD R95, R95, R153, R10 ;  /* 0x000000995f5fb224 */ /* 0x000fe200078e020a */
[----:B------:R-:W-:Y:S04]  /*4a40*/  BSSY B1, `(.L_x_179) ;  /* 0x0000006000017945 */ /* 0x000fe80003800000 */
[----:B------:R0:W-:Y:S01]  /*4a50*/  @!P3 STG.E.U8 desc[UR36][R6.64+0x89], R95 ;  /* 0x0000895f0600b986 */ /* 0x0001e2000c101124 */
[----:B------:R-:W-:Y:S05]  /*4a60*/  @P5 BRA `(.L_x_180) ;  /* 0x00000000000c5947 */ /* 0x000fea0003800000 */
[----:B------:R-:W1:Y:S02]  /*4a70*/  LDG.E.U8 R162, desc[UR36][R2.64+0x90] ;  /* 0x0000902402a27981 */ /* 0x000e64000c1e1100 */
[----:B-1----:R-:W-:-:S05]  /*4a80*/  PRMT R11, R162, 0x8880, RZ ;  /* 0x00008880a20b7816 */ /* 0x002fca00000000ff */
[----:B------:R-:W-:-:S07]  /*4a90*/  IMAD R10, R11, R152, RZ ;  /* 0x000000980b0a7224 */ /* 0x000fce00078e02ff */
.L_x_180:
[----:B------:R-:W-:Y:S05]  /*4aa0*/  BSYNC B1 ;  /* 0x0000000000017941 */ /* 0x000fea0003800000 */
.L_x_179:
[----:B-1----:R-:W-:Y:S01]  /*4ab0*/  @!P5 IMAD R11, R96, R153, R10 ;  /* 0x00000099600bd224 */ /* 0x002fe200078e020a */
[----:B------:R-:W-:Y:S04]  /*4ac0*/  BSSY B1, `(.L_x_181) ;  /* 0x0000006000017945 */ /* 0x000fe80003800000 */
[----:B------:R1:W-:Y:S01]  /*4ad0*/  @!P5 STG.E.U8 desc[UR36][R4.64+0x90], R11 ;  /* 0x0000900b0400d986 */ /* 0x0003e2000c101124 */
[----:B------:R-:W-:Y:S05]  /*4ae0*/  @P2 BRA `(.L_x_182) ;  /* 0x00000000000c2947 */ /* 0x000fea0003800000 */
[----:B------:R-:W1:Y:S02]  /*4af0*/  LDG.E.U8 R162, desc[UR36][R2.64+0x91] ;  /* 0x0000912402a27981 */ /* 0x000e64000c1e1100 */
[----:B-1----:R-:W-:-:S05]  /*4b00*/  PRMT R11, R162, 0x8880, RZ ;  /* 0x00008880a20b7816 */ /* 0x002fca00000000ff */
[----:B------:R-:W-:-:S07]  /*4b10*/  IMAD R10, R11, R152, RZ ;  /* 0x000000980b0a7224 */ /* 0x000fce00078e02ff */
.L_x_182:
[----:B------:R-:W-:Y:S05]  /*4b20*/  BSYNC B1 ;  /* 0x0000000000017941 */ /* 0x000fea0003800000 */
.L_x_181:
        /* <DEDUP_REMOVED lines=11> */
.L_x_184:
[----:B------:R-:W-:Y:S05]  /*4be0*/  BSYNC B1 ;  /* 0x0000000000017941 */ /* 0x000fea0003800000 */
.L_x_183:
[----:B-1----:R-:W-:Y:S01]  /*4bf0*/  @!P4 IMAD R11, R98, R153, R10 ;  /* 0x00000099620bc224 */ /* 0x002fe200078e020a */
[----:B------:R-:W-:Y:S04]  /*4c00*/  BSSY B1, `(.L_x_185) ;  /* 0x0000006000017945 */ /* 0x000fe80003800000 */
[----:B------:R1:W-:Y:S01]  /*4c10*/  @!P4 STG.E.U8 desc[UR36][R6.64+0x90], R11 ;  /* 0x0000900b0600c986 */ /* 0x0003e2000c101124 */
[----:B------:R-:W-:Y:S05]  /*4c20*/  @P3 BRA `(.L_x_186) ;  /* 0x00000000000c3947 */ /* 0x000fea0003800000 */
[----:B------:R-:W1:Y:S02]  /*4c30*/  LDG.E.U8 R162, desc[UR36][R8.64+0x91] ;  /* 0x0000912408a27981 */ /* 0x000e64000c1e1100 */
[----:B-1----:R-:W-:-:S05]  /*4c40*/  PRMT R11, R162, 0x8880, RZ ;  /* 0x00008880a20b7816 */ /* 0x002fca00000000ff */
[----:B------:R-:W-:-:S07]  /*4c50*/  IMAD R10, R11, R152, RZ ;  /* 0x000000980b0a7224 */ /* 0x000fce00078e02ff */
.L_x_186:
[----:B------:R-:W-:Y:S05]  /*4c60*/  BSYNC B1 ;  /* 0x0000000000017941 */ /* 0x000fea0003800000 */
.L_x_185:
[----:B------:R-:W-:Y:S01]  /*4c70*/  @!P3 IMAD R99, R99, R153, R10 ;  /* 0x000000996363b224 */ /* 0x000fe200078e020a */
[----:B------:R-:W-:Y:S04]  /*4c80*/  BSSY B1, `(.L_x_187) ;  /* 0x0000006000017945 */ /* 0x000fe80003800000 */
[----:B------:R0:W-:Y:S01]  /*4c90*/  @!P3 STG.E.U8 desc[UR36][R6.64+0x91], R99 ;  /* 0x000091630600b986 */ /* 0x0001e2000c101124 */
[----:B------:R-:W-:Y:S05]  /*4ca0*/  @P5 BRA `(.L_x_188) ;  /* 0x00000000000c5947 */ /* 0x000fea0003800000 */
[----:B------:R-:W1:Y:S02]  /*4cb0*/  LDG.E.U8 R162, desc[UR36][R2.64+0x98] ;  /* 0x0000982402a27981 */ /* 0x000e64000c1e1100 */
[----:B-1----:R-:W-:-:S05]  /*4cc0*/  PRMT R11, R162, 0x8880, RZ ;  /* 0x00008880a20b7816 */ /* 0x002fca00000000ff */
[----:B------:R-:W-:-:S07]  /*4cd0*/  IMAD R10, R11, R152, RZ ;  /* 0x000000980b0a7224 */ /* 0x000fce00078e02ff */
.L_x_188:
[----:B------:R-:W-:Y:S05]  /*4ce0*/  BSYNC B1 ;  /* 0x0000000000017941 */ /* 0x000fea0003800000 */
.L_x_187:
[----:B-1----:R-:W-:Y:S01]  /*4cf0*/  @!P5 IMAD R11, R100, R153, R10 ;  /* 0x00000099640bd224 */ /* 0x002fe200078e020a */
[----:B------:R-:W-:Y:S04]  /*4d00*/  BSSY B1, `(.L_x_189) ;  /* 0x0000006000017945 */ /* 0x000fe80003800000 */
[----:B------:R1:W-:Y:S01]  /*4d10*/  @!P5 STG.E.U8 desc[UR36][R4.64+0x98], R11 ;  /* 0x0000980b0400d986 */ /* 0x0003e2000c101124 */
[----:B------:R-:W-:Y:S05]  /*4d20*/  @P2 BRA `(.L_x_190) ;  /* 0x00000000000c2947 */ /* 0x000fea0003800000 */
[----:B------:R-:W1:Y:S02]  /*4d30*/  LDG.E.U8 R162, desc[UR36][R2.64+0x99] ;  /* 0x0000992402a27981 */ /* 0x000e64000c1e1100 */
[----:B-1----:R-:W-:-:S05]  /*4d40*/  PRMT R11, R162, 0x8880, RZ ;  /* 0x00008880a20b7816 */ /* 0x002fca00000000ff */
[----:B------:R-:W-:-:S07]  /*4d50*/  IMAD R10, R11, R152, RZ ;  /* 0x000000980b0a7224 */ /* 0x000fce00078e02ff */
.L_x_190:
[----:B------:R-:W-:Y:S05]  /*4d60*/  BSYNC B1 ;  /* 0x0000000000017941 */ /* 0x000fea0003800000 */
.L_x_189:
        /* <DEDUP_REMOVED lines=11> */
.L_x_192:
[----:B------:R-:W-:Y:S05]  /*4e20*/  BSYNC B1 ;  /* 0x0000000000017941 */ /* 0x000fea0003800000 */
.L_x_191:
[----:B-1----:R-:W-:Y:S01]  /*4e30*/  @!P4 IMAD R11, R102, R153, R10 ;  /* 0x00000099660bc224 */ /* 0x002fe200078e020a */
[----:B------:R-:W-:Y:S04]  /*4e40*/  BSSY B1, `(.L_x_193) ;  /* 0x0000006000017945 */ /* 0x000fe80003800000 */
[----:B------:R1:W-:Y:S01]  /*4e50*/  @!P4 STG.E.U8 desc[UR36][R6.64+0x98], R11 ;  /* 0x0000980b0600c986 */ /* 0x0003e2000c101124 */
[----:B------:R-:W-:Y:S05]  /*4e60*/  @P3 BRA `(.L_x_194) ;  /* 0x00000000000c3947 */ /* 0x000fea0003800000 */
[----:B------:R-:W1:Y:S02]  /*4e70*/  LDG.E.U8 R162, desc[UR36][R8.64+0x99] ;  /* 0x0000992408a27981 */ /* 0x000e64000c1e1100 */
[----:B-1----:R-:W-:-:S05]  /*4e80*/  PRMT R11, R162, 0x8880, RZ ;  /* 0x00008880a20b7816 */ /* 0x002fca00000000ff */
[----:B------:R-:W-:-:S07]  /*4e90*/  IMAD R10, R11, R152, RZ ;  /* 0x000000980b0a7224 */ /* 0x000fce00078e02ff */
.L_x_194:
[----:B------:R-:W-:Y:S05]  /*4ea0*/  BSYNC B1 ;  /* 0x0000000000017941 */ /* 0x000fea0003800000 */
.L_x_193:
[----:B------:R-:W-:Y:S01]  /*4eb0*/  @!P3 IMAD R103, R103, R153, R10 ;  /* 0x000000996767b224 */ /* 0x000fe200078e020a */
[----:B------:R-:W-:Y:S04]  /*4ec0*/  BSSY B1, `(.L_x_195) ;  /* 0x0000006000017945 */ /* 0x000fe80003800000 */
[----:B------:R0:W-:Y:S01]  /*4ed0*/  @!P3 STG.E.U8 desc[UR36][R6.64+0x99], R103 ;  /* 0x000099670600b986 */ /* 0x0001e2000c101124 */
[----:B------:R-:W-:Y:S05]  /*4ee0*/  @P5 BRA `(.L_x_196) ;  /* 0x00000000000c5947 */ /* 0x000fea0003800000 */
[----:B------:R-:W1:Y:S02]  /*4ef0*/  LDG.E.U8 R162, desc[UR36][R2.64+0xa0] ;  /* 0x0000a02402a27981 */ /* 0x000e64000c1e1100 */
[----:B-1----:R-:W-:-:S05]  /*4f00*/  PRMT R11, R162, 0x8880, RZ ;  /* 0x00008880a20b7816 */ /* 0x002fca00000000ff */
[----:B------:R-:W-:-:S07]  /*4f10*/  IMAD R10, R11, R152, RZ ;  /* 0x000000980b0a7224 */ /* 0x000fce00078e02ff */
.L_x_196:
[----:B------:R-:W-:Y:S05]  /*4f20*/  BSYNC B1 ;  /* 0x0000000000017941 */ /* 0x000fea0003800000 */
.L_x_195:
[----:B-1----:R-:W-:Y:S01]  /*4f30*/  @!P5 IMAD R11, R104, R153, R10 ;  /* 0x00000099680bd224 */ /* 0x002fe200078e020a */
[----:B------:R-:W-:Y:S04]  /*4f40*/  BSSY B1, `(.L_x_197) ;  /* 0x0000006000017945 */ /* 0x000fe80003800000 */
[----:B------:R1:W-:Y:S01]  /*4f50*/  @!P5 STG.E.U8 desc[UR36][R4.64+0xa0], R11 ;  /* 0x0000a00b0400d986 */ /* 0x0003e2000c101124 */
[----:B------:R-:W-:Y:S05]  /*4f60*/  @P2 BRA `(.L_x_198) ;  /* 0x00000000000c2947 */ /* 0x000fea0003800000 */
[----:B------:R-:W1:Y:S02]  /*4f70*/  LDG.E.U8 R162, desc[UR36][R2.64+0xa1] ;  /* 0x0000a12402a27981 */ /* 0x000e64000c1e1100 */
[----:B-1----:R-:W-:-:S05]  /*4f80*/  PRMT R11, R162, 0x8880, RZ ;  /* 0x00008880a20b7816 */ /* 0x002fca00000000ff */
[----:B------:R-:W-:-:S07]  /*4f90*/  IMAD R10, R11, R152, RZ ;  /* 0x000000980b0a7224 */ /* 0x000fce00078e02ff */
.L_x_198:
[----:B------:R-:W-:Y:S05]  /*4fa0*/  BSYNC B1 ;  /* 0x0000000000017941 */ /* 0x000fea0003800000 */
.L_x_197:
        /* <DEDUP_REMOVED lines=11> */
.L_x_200:
[----:B------:R-:W-:Y:S05]  /*5060*/  BSYNC B1 ;  /* 0x0000000000017941 */ /* 0x000fea0003800000 */
.L_x_199:
[----:B-1----:R-:W-:Y:S01]  /*5070*/  @!P4 IMAD R11, R106, R153, R10 ;  /* 0x000000996a0bc224 */ /* 0x002fe200078e020a */
[----:B------:R-:W-:Y:S04]  /*5080*/  BSSY B1, `(.L_x_201) ;  /* 0x0000006000017945 */ /* 0x000fe80003800000 */
[----:B------:R1:W-:Y:S01]  /*5090*/  @!P4 STG.E.U8 desc[UR36][R6.64+0xa0], R11 ;  /* 0x0000a00b0600c986 */ /* 0x0003e2000c101124 */
[----:B------:R-:W-:Y:S05]  /*50a0*/  @P3 BRA `(.L_x_202) ;  /* 0x00000000000c3947 */ /* 0x000fea0003800000 */
[----:B------:R-:W1:Y:S02]  /*50b0*/  LDG.E.U8 R162, desc[UR36][R8.64+0xa1] ;  /* 0x0000a12408a27981 */ /* 0x000e64000c1e1100 */
[----:B-1----:R-:W-:-:S05]  /*50c0*/  PRMT R11, R162, 0x8880, RZ ;  /* 0x00008880a20b7816 */ /* 0x002fca00000000ff */
[----:B------:R-:W-:-:S07]  /*50d0*/  IMAD R10, R11, R152, RZ ;  /* 0x000000980b0a7224 */ /* 0x000fce00078e02ff */
.L_x_202:
[----:B------:R-:W-:Y:S05]  /*50e0*/  BSYNC B1 ;  /* 0x0000000000017941 */ /* 0x000fea0003800000 */
.L_x_201:
[----:B------:R-:W-:Y:S01]  /*50f0*/  @!P3 IMAD R107, R107, R153, R10 ;  /* 0x000000996b6bb224 */ /* 0x000fe200078e020a */
[----:B------:R-:W-:Y:S04]  /*5100*/  BSSY B1, `(.L_x_203) ;  /* 0x0000006000017945 */ /* 0x000fe80003800000 */
[----:B------:R0:W-:Y:S01]  /*5110*/  @!P3 STG.E.U8 desc[UR36][R6.64+0xa1], R107 ;  /* 0x0000a16b0600b986 */ /* 0x0001e2000c101124 */
[----:B------:R-:W-:Y:S05]  /*5120*/  @P5 BRA `(.L_x_204) ;  /* 0x00000000000c5947 */ /* 0x000fea0003800000 */
[----:B------:R-:W1:Y:S02]  /*5130*/  LDG.E.U8 R162, desc[UR36][R2.64+0xa8] ;  /* 0x0000a82402a27981 */ /* 0x000e64000c1e1100 */
[----:B-1----:R-:W-:-:S05]  /*5140*/  PRMT R11, R162, 0x8880, RZ ;  /* 0x00008880a20b7816 */ /* 0x002fca00000000ff */
[----:B------:R-:W-:-:S07]  /*5150*/  IMAD R10, R11, R152, RZ ;  /* 0x000000980b0a7224 */ /* 0x000fce00078e02ff */
.L_x_204:
[----:B------:R-:W-:Y:S05]  /*5160*/  BSYNC B1 ;  /* 0x0000000000017941 */ /* 0x000fea0003800000 */
.L_x_203:
[----:B-1----:R-:W-:Y:S01]  /*5170*/  @!P5 IMAD R11, R108, R153, R10 ;  /* 0x000000996c0bd224 */ /* 0x002fe200078e020a */
[----:B------:R-:W-:Y:S04]  /*5180*/  BSSY B1, `(.L_x_205) ;  /* 0x0000006000017945 */ /* 0x000fe80003800000 */
[----:B------:R1:W-:Y:S01]  /*5190*/  @!P5 STG.E.U8 desc[UR36][R4.64+0xa8], R11 ;  /* 0x0000a80b0400d986 */ /* 0x0003e2000c101124 */
[----:B------:R-:W-:Y:S05]  /*51a0*/  @P2 BRA `(.L_x_206) ;  /* 0x00000000000c2947 */ /* 0x000fea0003800000 */
[----:B------:R-:W1:Y:S02]  /*51b0*/  LDG.E.U8 R162, desc[UR36][R2.64+0xa9] ;  /* 0x0000a92402a27981 */ /* 0x000e64000c1e1100 */
[----:B-1----:R-:W-:-:S05]  /*51c0*/  PRMT R11, R162, 0x8880, RZ ;  /* 0x00008880a20b7816 */ /* 0x002fca00000000ff */
[----:B------:R-:W-:-:S07]  /*51d0*/  IMAD R10, R11, R152, RZ ;  /* 0x000000980b0a7224 */ /* 0x000fce00078e02ff */
.L_x_206:
[----:B------:R-:W-:Y:S05]  /*51e0*/  BSYNC B1 ;  /* 0x0000000000017941 */ /* 0x000fea0003800000 */
.L_x_205:
        /* <DEDUP_REMOVED lines=11> */
.L_x_208:
[----:B------:R-:W-:Y:S05]  /*52a0*/  BSYNC B1 ;  /* 0x0000000000017941 */ /* 0x000fea0003800000 */
.L_x_207:
[----:B-1----:R-:W-:Y:S01]  /*52b0*/  @!P4 IMAD R11, R110, R153, R10 ;  /* 0x000000996e0bc224 */ /* 0x002fe200078e020a */
[----:B------:R-:W-:Y:S04]  /*52c0*/  BSSY B1, `(.L_x_209) ;  /* 0x0000006000017945 */ /* 0x000fe80003800000 */
[----:B------:R1:W-:Y:S01]  /*52d0*/  @!P4 STG.E.U8 desc[UR36][R6.64+0xa8], R11 ;  /* 0x0000a80b0600c986 */ /* 0x0003e2000c101124 */
[----:B------:R-:W-:Y:S05]  /*52e0*/  @P3 BRA `(.L_x_210) ;  /* 0x00000000000c3947 */ /* 0x000fea0003800000 */
[----:B------:R-:W1:Y:S02]  /*52f0*/  LDG.E.U8 R162, desc[UR36][R8.64+0xa9] ;  /* 0x0000a92408a27981 */ /* 0x000e64000c1e1100 */
[----:B-1----:R-:W-:-:S05]  /*5300*/  PRMT R11, R162, 0x8880, RZ ;  /* 0x00008880a20b7816 */ /* 0x002fca00000000ff */
[----:B------:R-:W-:-:S07]  /*5310*/  IMAD R10, R11, R152, RZ ;  /* 0x000000980b0a7224 */ /* 0x000fce00078e02ff */
.L_x_210:
[----:B------:R-:W-:Y:S05]  /*5320*/  BSYNC B1 ;  /* 0x0000000000017941 */ /* 0x000fea0003800000 */
.L_x_209:
[----:B------:R-:W-:Y:S01]  /*5330*/  @!P3 IMAD R111, R111, R153, R10 ;  /* 0x000000996f6fb224 */ /* 0x000fe200078e020a */
[----:B------:R-:W-:Y:S04]  /*5340*/  BSSY B1, `(.L_x_211) ;  /* 0x0000006000017945 */ /* 0x000fe80003800000 */
[----:B------:R0:W-:Y:S01]  /*5350*/  @!P3 STG.E.U8 desc[UR36][R6.64+0xa9], R111 ;  /* 0x0000a96f0600b986 */ /* 0x0001e2000c101124 */
[----:B------:R-:W-:Y:S05]  /*5360*/  @P5 BRA `(.L_x_212) ;  /* 0x00000000000c5947 */ /* 0x000fea0003800000 */
[----:B------:R-:W1:Y:S02]  /*5370*/  LDG.E.U8 R162, desc[UR36][R2.64+0xb0] ;  /* 0x0000b02402a27981 */ /* 0x000e64000c1e1100 */
[----:B-1----:R-:W-:-:S05]  /*5380*/  PRMT R11, R162, 0x8880, RZ ;  /* 0x00008880a20b7816 */ /* 0x002fca00000000ff */
[----:B------:R-:W-:-:S07]  /*5390*/  IMAD R10, R11, R152, RZ ;  /* 0x000000980b0a7224 */ /* 0x000fce00078e02ff */
.L_x_212:
[----:B------:R-:W-:Y:S05]  /*53a0*/  BSYNC B1 ;  /* 0x0000000000017941 */ /* 0x000fea0003800000 */
.L_x_211:
[----:B-1----:R-:W-:Y:S01]  /*53b0*/  @!P5 IMAD R11, R112, R153, R10 ;  /* 0x00000099700bd224 */ /* 0x002fe200078e020a */
[----:B------:R-:W-:Y:S04]  /*53c0*/  BSSY B1, `(.L_x_213) ;  /* 0x0000006000017945 */ /* 0x000fe80003800000 */
[----:B------:R1:W-:Y:S01]  /*53d0*/  @!P5 STG.E.U8 desc[UR36][R4.64+0xb0], R11 ;  /* 0x0000b00b0400d986 */ /* 0x0003e2000c101124 */
[----:B------:R-:W-:Y:S05]  /*53e0*/  @P2 BRA `(.L_x_214) ;  /* 0x00000000000c2947 */ /* 0x000fea0003800000 */
[----:B------:R-:W1:Y:S02]  /*53f0*/  LDG.E.U8 R162, desc[UR36][R2.64+0xb1] ;  /* 0x0000b12402a27981 */ /* 0x000e64000c1e1100 */
[----:B-1----:R-:W-:-:S05]  /*5400*/  PRMT R11, R162, 0x8880, RZ ;  /* 0x00008880a20b7816 */ /* 0x002fca00000000ff */
[----:B------:R-:W-:-:S07]  /*5410*/  IMAD R10, R11, R152, RZ ;  /* 0x000000980b0a7224 */ /* 0x000fce00078e02ff */
.L_x_214:
[----:B------:R-:W-:Y:S05]  /*5420*/  BSYNC B1 ;  /* 0x0000000000017941 */ /* 0x000fea0003800000 */
.L_x_213:
        /* <DEDUP_REMOVED lines=11> */
.L_x_216:
[----:B------:R-:W-:Y:S05]  /*54e0*/  BSYNC B1 ;  /* 0x0000000000017941 */ /* 0x000fea0003800000 */
.L_x_215:
[----:B-1----:R-:W-:Y:S01]  /*54f0*/  @!P4 IMAD R11, R114, R153, R10 ;  /* 0x00000099720bc224 */ /* 0x002fe200078e020a */
[----:B------:R-:W-:Y:S04]  /*5500*/  BSSY B1, `(.L_x_217) ;  /* 0x0000006000017945 */ /* 0x000fe80003800000 */
[----:B------:R1:W-:Y:S01]  /*5510*/  @!P4 STG.E.U8 desc[UR36][R6.64+0xb0], R11 ;  /* 0x0000b00b0600c986 */ /* 0x0003e2000c101124 */
[----:B------:R-:W-:Y:S05]  /*5520*/  @P3 BRA `(.L_x_218) ;  /* 0x00000000000c3947 */ /* 0x000fea0003800000 */
[----:B------:R-:W1:Y:S02]  /*5530*/  LDG.E.U8 R162, desc[UR36][R8.64+0xb1] ;  /* 0x0000b12408a27981 */ /* 0x000e64000c1e1100 */
[----:B-1----:R-:W-:-:S05]  /*5540*/  PRMT R11, R162, 0x8880, RZ ;  /* 0x00008880a20b7816 */ /* 0x002fca00000000ff */
[----:B------:R-:W-:-:S07]  /*5550*/  IMAD R10, R11, R152, RZ ;  /* 0x000000980b0a7224 */ /* 0x000fce00078e02ff */
.L_x_218:
[----:B------:R-:W-:Y:S05]  /*5560*/  BSYNC B1 ;  /* 0x0000000000017941 */ /* 0x000fea0003800000 */
.L_x_217:
[----:B------:R-:W-:Y:S01]  /*5570*/  @!P3 IMAD R115, R115, R153, R10 ;  /* 0x000000997373b224 */ /* 0x000fe200078e020a */
[----:B------:R-:W-:Y:S04]  /*5580*/  BSSY B1, `(.L_x_219) ;  /* 0x0000006000017945 */ /* 0x000fe80003800000 */
[----:B------:R0:W-:Y:S01]  /*5590*/  @!P3 STG.E.U8 desc[UR36][R6.64+0xb1], R115 ;  /* 0x0000b1730600b986 */ /* 0x0001e2000c101124 */
[----:B------:R-:W-:Y:S05]  /*55a0*/  @P5 BRA `(.L_x_220) ;  /* 0x00000000000c5947 */ /* 0x000fea0003800000 */
[----:B------:R-:W1:Y:S02]  /*55b0*/  LDG.E.U8 R162, desc[UR36][R2.64+0xb8] ;  /* 0x0000b82402a27981 */ /* 0x000e64000c1e1100 */
[----:B-1----:R-:W-:-:S05]  /*55c0*/  PRMT R11, R162, 0x8880, RZ ;  /* 0x00008880a20b7816 */ /* 0x002fca00000000ff */
[----:B------:R-:W-:-:S07]  /*55d0*/  IMAD R10, R11, R152, RZ ;  /* 0x000000980b0a7224 */ /* 0x000fce00078e02ff */
.L_x_220:
[----:B------:R-:W-:Y:S05]  /*55e0*/  BSYNC B1 ;  /* 0x0000000000017941 */ /* 0x000fea0003800000 */
.L_x_219:
[----:B-1----:R-:W-:Y:S01]  /*55f0*/  @!P5 IMAD R11, R116, R153, R10 ;  /* 0x00000099740bd224 */ /* 0x002fe200078e020a */
[----:B------:R-:W-:Y:S04]  /*5600*/  BSSY B1, `(.L_x_221) ;  /* 0x0000006000017945 */ /* 0x000fe80003800000 */
[----:B------:R1:W-:Y:S01]  /*5610*/  @!P5 STG.E.U8 desc[UR36][R4.64+0xb8], R11 ;  /* 0x0000b80b0400d986 */ /* 0x0003e2000c101124 */
[----:B------:R-:W-:Y:S05]  /*5620*/  @P2 BRA `(.L_x_222) ;  /* 0x00000000000c2947 */ /* 0x000fea0003800000 */
[----:B------:R-:W1:Y:S02]  /*5630*/  LDG.E.U8 R162, desc[UR36][R2.64+0xb9] ;  /* 0x0000b92402a27981 */ /* 0x000e64000c1e1100 */
[----:B-1----:R-:W-:-:S05]  /*5640*/  PRMT R11, R162, 0x8880, RZ ;  /* 0x00008880a20b7816 */ /* 0x002fca00000000ff */
[----:B------:R-:W-:-:S07]  /*5650*/  IMAD R10, R11, R152, RZ ;  /* 0x000000980b0a7224 */ /* 0x000fce00078e02ff */
.L_x_222:
[----:B------:R-:W-:Y:S05]  /*5660*/  BSYNC B1 ;  /* 0x0000000000017941 */ /* 0x000fea0003800000 */
.L_x_221:
        /* <DEDUP_REMOVED lines=11> */
.L_x_224:
[----:B------:R-:W-:Y:S05]  /*5720*/  BSYNC B1 ;  /* 0x0000000000017941 */ /* 0x000fea0003800000 */
.L_x_223:
[----:B-1----:R-:W-:Y:S01]  /*5730*/  @!P4 IMAD R11, R118, R153, R10 ;  /* 0x00000099760bc224 */ /* 0x002fe200078e020a */
[----:B------:R-:W-:Y:S04]  /*5740*/  BSSY B1, `(.L_x_225) ;  /* 0x0000006000017945 */ /* 0x000fe80003800000 */
[----:B------:R1:W-:Y:S01]  /*5750*/  @!P4 STG.E.U8 desc[UR36][R6.64+0xb8], R11 ;  /* 0x0000b80b0600c986 */ /* 0x0003e2000c101124 */
[----:B------:R-:W-:Y:S05]  /*5760*/  @P3 BRA `(.L_x_226) ;  /* 0x00000000000c3947 */ /* 0x000fea0003800000 */
[----:B------:R-:W1:Y:S02]  /*5770*/  LDG.E.U8 R162, desc[UR36][R8.64+0xb9] ;  /* 0x0000b92408a27981 */ /* 0x000e64000c1e1100 */
[----:B-1----:R-:W-:-:S05]  /*5780*/  PRMT R11, R162, 0x8880, RZ ;  /* 0x00008880a20b7816 */ /* 0x002fca00000000ff */
[----:B------:R-:W-:-:S07]  /*5790*/  IMAD R10, R11, R152, RZ ;  /* 0x000000980b0a7224 */ /* 0x000fce00078e02ff */
.L_x_226:
[----:B------:R-:W-:Y:S05]  /*57a0*/  BSYNC B1 ;  /* 0x0000000000017941 */ /* 0x000fea0003800000 */
.L_x_225:
[----:B------:R-:W-:Y:S01]  /*57b0*/  @!P3 IMAD R119, R119, R153, R10 ;  /* 0x000000997777b224 */ /* 0x000fe200078e020a */
[----:B------:R-:W-:Y:S04]  /*57c0*/  BSSY B1, `(.L_x_227) ;  /* 0x0000006000017945 */ /* 0x000fe80003800000 */
[----:B------:R0:W-:Y:S01]  /*57d0*/  @!P3 STG.E.U8 desc[UR36][R6.64+0xb9], R119 ;  /* 0x0000b9770600b986 */ /* 0x0001e2000c101124 */
[----:B------:R-:W-:Y:S05]  /*57e0*/  @P5 BRA `(.L_x_228) ;  /* 0x00000000000c5947 */ /* 0x000fea0003800000 */
[----:B------:R-:W1:Y:S02]  /*57f0*/  LDG.E.U8 R162, desc[UR36][R2.64+0xc0] ;  /* 0x0000c02402a27981 */ /* 0x000e64000c1e1100 */
[----:B-1----:R-:W-:-:S05]  /*5800*/  PRMT R11, R162, 0x8880, RZ ;  /* 0x00008880a20b7816 */ /* 0x002fca00000000ff */
[----:B------:R-:W-:-:S07]  /*5810*/  IMAD R10, R11, R152, RZ ;  /* 0x000000980b0a7224 */ /* 0x000fce00078e02ff */
.L_x_228:
[----:B------:R-:W-:Y:S05]  /*5820*/  BSYNC B1 ;  /* 0x0000000000017941 */ /* 0x000fea0003800000 */
.L_x_227:
[----:B-1----:R-:W-:Y:S01]  /*5830*/  @!P5 IMAD R11, R120, R153, R10 ;  /* 0x00000099780bd224 */ /* 0x002fe200078e020a */
[----:B------:R-:W-:Y:S04]  /*5840*/  BSSY B1, `(.L_x_229) ;  /* 0x0000006000017945 */ /* 0x000fe80003800000 */
[----:B------:R1:W-:Y:S01]  /*5850*/  @!P5 STG.E.U8 desc[UR36][R4.64+0xc0], R11 ;  /* 0x0000c00b0400d986 */ /* 0x0003e2000c101124 */
[----:B------:R-:W-:Y:S05]  /*5860*/  @P2 BRA `(.L_x_230) ;  /* 0x00000000000c2947 */ /* 0x000fea0003800000 */
[----:B------:R-:W1:Y:S02]  /*5870*/  LDG.E.U8 R162, desc[UR36][R2.64+0xc1] ;  /* 0x0000c12402a27981 */ /* 0x000e64000c1e1100 */
[----:B-1----:R-:W-:-:S05]  /*5880*/  PRMT R11, R162, 0x8880, RZ ;  /* 0x00008880a20b7816 */ /* 0x002fca00000000ff */
[----:B------:R-:W-:-:S07]  /*5890*/  IMAD R10, R11, R152, RZ ;  /* 0x000000980b0a7224 */ /* 0x000fce00078e02ff */
.L_x_230:
[----:B------:R-:W-:Y:S05]  /*58a0*/  BSYNC B1 ;  /* 0x0000000000017941 */ /* 0x000fea0003800000 */
.L_x_229:
        /* <DEDUP_REMOVED lines=11> */
.L_x_232:
[----:B------:R-:W-:Y:S05]  /*5960*/  BSYNC B1 ;  /* 0x0000000000017941 */ /* 0x000fea0003800000 */
.L_x_231:
[----:B-1----:R-:W-:Y:S01]  /*5970*/  @!P4 IMAD R11, R122, R153, R10 ;  /* 0x000000997a0bc224 */ /* 0x002fe200078e020a */
[----:B------:R-:W-:Y:S04]  /*5980*/  BSSY B1, `(.L_x_233) ;  /* 0x0000006000017945 */ /* 0x000fe80003800000 */
[----:B------:R1:W-:Y:S01]  /*5990*/  @!P4 STG.E.U8 desc[UR36][R6.64+0xc0], R11 ;  /* 0x0000c00b0600c986 */ /* 0x0003e2000c101124 */
[----:B------:R-:W-:Y:S05]  /*59a0*/  @P3 BRA `(.L_x_234) ;  /* 0x00000000000c3947 */ /* 0x000fea0003800000 */
[----:B------:R-:W1:Y:S02]  /*59b0*/  LDG.E.U8 R162, desc[UR36][R8.64+0xc1] ;  /* 0x0000c12408a27981 */ /* 0x000e64000c1e1100 */
[----:B-1----:R-:W-:-:S05]  /*59c0*/  PRMT R11, R162, 0x8880, RZ ;  /* 0x00008880a20b7816 */ /* 0x002fca00000000ff */
[----:B------:R-:W-:-:S07]  /*59d0*/  IMAD R10, R11, R152, RZ ;  /* 0x000000980b0a7224 */ /* 0x000fce00078e02ff */
.L_x_234:
[----:B------:R-:W-:Y:S05]  /*59e0*/  BSYNC B1 ;  /* 0x0000000000017941 */ /* 0x000fea0003800000 */
.L_x_233:
[----:B------:R-:W-:Y:S01]  /*59f0*/  @!P3 IMAD R123, R123, R153, R10 ;  /* 0x000000997b7bb224 */ /* 0x000fe200078e020a */
[----:B------:R-:W-:Y:S04]  /*5a00*/  BSSY B1, `(.L_x_235) ;  /* 0x0000006000017945 */ /* 0x000fe80003800000 */
[----:B------:R0:W-:Y:S01]  /*5a10*/  @!P3 STG.E.U8 desc[UR36][R6.64+0xc1], R123 ;  /* 0x0000c17b0600b986 */ /* 0x0001e2000c101124 */
[----:B------:R-:W-:Y:S05]  /*5a20*/  @P5 BRA `(.L_x_236) ;  /* 0x00000000000c5947 */ /* 0x000fea0003800000 */
[----:B------:R-:W1:Y:S02]  /*5a30*/  LDG.E.U8 R162, desc[UR36][R2.64+0xc8] ;  /* 0x0000c82402a27981 */ /* 0x000e64000c1e1100 */
[----:B-1----:R-:W-:-:S05]  /*5a40*/  PRMT R11, R162, 0x8880, RZ ;  /* 0x00008880a20b7816 */ /* 0x002fca00000000ff */
[----:B------:R-:W-:-:S07]  /*5a50*/  IMAD R10, R11, R152, RZ ;  /* 0x000000980b0a7224 */ /* 0x000fce00078e02ff */
.L_x_236:
[----:B------:R-:W-:Y:S05]  /*5a60*/  BSYNC B1 ;  /* 0x0000000000017941 */ /* 0x000fea0003800000 */
.L_x_235:
[----:B-1----:R-:W-:Y:S01]  /*5a70*/  @!P5 IMAD R11, R124, R153, R10 ;  /* 0x000000997c0bd224 */ /* 0x002fe200078e020a */
[----:B------:R-:W-:Y:S04]  /*5a80*/  BSSY B1, `(.L_x_237) ;  /* 0x0000006000017945 */ /* 0x000fe80003800000 */
[----:B------:R1:W-:Y:S01]  /*5a90*/  @!P5 STG.E.U8 desc[UR36][R4.64+0xc8], R11 ;  /* 0x0000c80b0400d986 */ /* 0x0003e2000c101124 */
[----:B------:R-:W-:Y:S05]  /*5aa0*/  @P2 BRA `(.L_x_238) ;  /* 0x00000000000c2947 */ /* 0x000fea0003800000 */
[----:B------:R-:W1:Y:S02]  /*5ab0*/  LDG.E.U8 R162, desc[UR36][R2.64+0xc9] ;  /* 0x0000c92402a27981 */ /* 0x000e64000c1e1100 */
[----:B-1----:R-:W-:-:S05]  /*5ac0*/  PRMT R11, R162, 0x8880, RZ ;  /* 0x00008880a20b7816 */ /* 0x002fca00000000ff */
[----:B------:R-:W-:-:S07]  /*5ad0*/  IMAD R10, R11, R152, RZ ;  /* 0x000000980b0a7224 */ /* 0x000fce00078e02ff */
.L_x_238:
[----:B------:R-:W-:Y:S05]  /*5ae0*/  BSYNC B1 ;  /* 0x0000000000017941 */ /* 0x000fea0003800000 */
.L_x_237:
        /* <DEDUP_REMOVED lines=11> */
.L_x_240:
[----:B------:R-:W-:Y:S05]  /*5ba0*/  BSYNC B1 ;  /* 0x0000000000017941 */ /* 0x000fea0003800000 */
.L_x_239:
[----:B-1----:R-:W-:Y:S01]  /*5bb0*/  @!P4 IMAD R11, R126, R153, R10 ;  /* 0x000000997e0bc224 */ /* 0x002fe200078e020a */
[----:B------:R-:W-:Y:S04]  /*5bc0*/  BSSY B1, `(.L_x_241) ;  /* 0x0000006000017945 */ /* 0x000fe80003800000 */
[----:B------:R1:W-:Y:S01]  /*5bd0*/  @!P4 STG.E.U8 desc[UR36][R6.64+0xc8], R11 ;  /* 0x0000c80b0600c986 */ /* 0x0003e2000c101124 */
[----:B------:R-:W-:Y:S05]  /*5be0*/  @P3 BRA `(.L_x_242) ;  /* 0x00000000000c3947 */ /* 0x000fea0003800000 */
[----:B------:R-:W1:Y:S02]  /*5bf0*/  LDG.E.U8 R162, desc[UR36][R8.64+0xc9] ;  /* 0x0000c92408a27981 */ /* 0x000e64000c1e1100 */
[----:B-1----:R-:W-:-:S05]  /*5c00*/  PRMT R11, R162, 0x8880, RZ ;  /* 0x00008880a20b7816 */ /* 0x002fca00000000ff */
[----:B------:R-:W-:-:S07]  /*5c10*/  IMAD R10, R11, R152, RZ ;  /* 0x000000980b0a7224 */ /* 0x000fce00078e02ff */
.L_x_242:
[----:B------:R-:W-:Y:S05]  /*5c20*/  BSYNC B1 ;  /* 0x0000000000017941 */ /* 0x000fea0003800000 */
.L_x_241:
[----:B------:R-:W-:Y:S01]  /*5c30*/  @!P3 IMAD R127, R127, R153, R10 ;  /* 0x000000997f7fb224 */ /* 0x000fe200078e020a */
[----:B------:R-:W-:Y:S04]  /*5c40*/  BSSY B1, `(.L_x_243) ;  /* 0x0000006000017945 */ /* 0x000fe80003800000 */
[----:B------:R0:W-:Y:S01]  /*5c50*/  @!P3 STG.E.U8 desc[UR36][R6.64+0xc9], R127 ;  /* 0x0000c97f0600b986 */ /* 0x0001e2000c101124 */
[----:B------:R-:W-:Y:S05]  /*5c60*/  @P5 BRA `(.L_x_244) ;  /* 0x00000000000c5947 */ /* 0x000fea0003800000 */
[----:B------:R-:W1:Y:S02]  /*5c70*/  LDG.E.U8 R162, desc[UR36][R2.64+0xd0] ;  /* 0x0000d02402a27981 */ /* 0x000e64000c1e1100 */
[----:B-1----:R-:W-:-:S05]  /*5c80*/  PRMT R11, R162, 0x8880, RZ ;  /* 0x00008880a20b7816 */ /* 0x002fca00000000ff */
[----:B------:R-:W-:-:S07]  /*5c90*/  IMAD R10, R11, R152, RZ ;  /* 0x000000980b0a7224 */ /* 0x000fce00078e02ff */
.L_x_244:
[----:B------:R-:W-:Y:S05]  /*5ca0*/  BSYNC B1 ;  /* 0x0000000000017941 */ /* 0x000fea0003800000 */
.L_x_243:
[----:B-1----:R-:W-:Y:S01]  /*5cb0*/  @!P5 IMAD R11, R128, R153, R10 ;  /* 0x00000099800bd224 */ /* 0x002fe200078e020a */
[----:B------:R-:W-:Y:S04]  /*5cc0*/  BSSY B1, `(.L_x_245) ;  /* 0x0000006000017945 */ /* 0x000fe80003800000 */
[----:B------:R1:W-:Y:S01]  /*5cd0*/  @!P5 STG.E.U8 desc[UR36][R4.64+0xd0], R11 ;  /* 0x0000d00b0400d986 */ /* 0x0003e2000c101124 */
[----:B------:R-:W-:Y:S05]  /*5ce0*/  @P2 BRA `(.L_x_246) ;  /* 0x00000000000c2947 */ /* 0x000fea0003800000 */
[----:B------:R-:W1:Y:S02]  /*5cf0*/  LDG.E.U8 R162, desc[UR36][R2.64+0xd1] ;  /* 0x0000d12402a27981 */ /* 0x000e64000c1e1100 */
[----:B-1----:R-:W-:-:S05]  /*5d00*/  PRMT R11, R162, 0x8880, RZ ;  /* 0x00008880a20b7816 */ /* 0x002fca00000000ff */
[----:B------:R-:W-:-:S07]  /*5d10*/  IMAD R10, R11, R152, RZ ;  /* 0x000000980b0a7224 */ /* 0x000fce00078e02ff */
.L_x_246:
[----:B------:R-:W-:Y:S05]  /*5d20*/  BSYNC B1 ;  /* 0x0000000000017941 */ /* 0x000fea0003800000 */
.L_x_245:
        /* <DEDUP_REMOVED lines=11> */
.L_x_248:
[----:B------:R-:W-:Y:S05]  /*5de0*/  BSYNC B1 ;  /* 0x0000000000017941 */ /* 0x000fea0003800000 */
.L_x_247:
[----:B-1----:R-:W-:Y:S01]  /*5df0*/  @!P4 IMAD R11, R130, R153, R10 ;  /* 0x00000099820bc224 */ /* 0x002fe200078e020a */
[----:B------:R-:W-:Y:S04]  /*5e00*/  BSSY B1, `(.L_x_249) ;  /* 0x0000006000017945 */ /* 0x000fe80003800000 */
[----:B------:R1:W-:Y:S01]  /*5e10*/  @!P4 STG.E.U8 desc[UR36][R6.64+0xd0], R11 ;  /* 0x0000d00b0600c986 */ /* 0x0003e2000c101124 */
[----:B------:R-:W-:Y:S05]  /*5e20*/  @P3 BRA `(.L_x_250) ;  /* 0x00000000000c3947 */ /* 0x000fea0003800000 */
[----:B------:R-:W1:Y:S02]  /*5e30*/  LDG.E.U8 R162, desc[UR36][R8.64+0xd1] ;  /* 0x0000d12408a27981 */ /* 0x000e64000c1e1100 */
[----:B-1----:R-:W-:-:S05]  /*5e40*/  PRMT R11, R162, 0x8880, RZ ;  /* 0x00008880a20b7816 */ /* 0x002fca00000000ff */
[----:B------:R-:W-:-:S07]  /*5e50*/  IMAD R10, R11, R152, RZ ;  /* 0x000000980b0a7224 */ /* 0x000fce00078e02ff */
.L_x_250:
[----:B------:R-:W-:Y:S05]  /*5e60*/  BSYNC B1 ;  /* 0x0000000000017941 */ /* 0x000fea0003800000 */
.L_x_249:
[----:B------:R-:W-:Y:S01]  /*5e70*/  @!P3 IMAD R131, R131, R153, R10 ;  /* 0x000000998383b224 */ /* 0x000fe200078e020a */
[----:B------:R-:W-:Y:S04]  /*5e80*/  BSSY B1, `(.L_x_251) ;  /* 0x0000006000017945 */ /* 0x000fe80003800000 */
[----:B------:R0:W-:Y:S01]  /*5e90*/  @!P3 STG.E.U8 desc[UR36][R6.64+0xd1], R131 ;  /* 0x0000d1830600b986 */ /* 0x0001e2000c101124 */
[----:B------:R-:W-:Y:S05]  /*5ea0*/  @P5 BRA `(.L_x_252) ;  /* 0x00000000000c5947 */ /* 0x000fea0003800000 */
[----:B------:R-:W1:Y:S02]  /*5eb0*/  LDG.E.U8 R162, desc[UR36][R2.64+0xd8] ;  /* 0x0000d82402a27981 */ /* 0x000e64000c1e1100 */
[----:B-1----:R-:W-:-:S05]  /*5ec0*/  PRMT R11, R162, 0x8880, RZ ;  /* 0x00008880a20b7816 */ /* 0x002fca00000000ff */
[----:B------:R-:W-:-:S07]  /*5ed0*/  IMAD R10, R11, R152, RZ ;  /* 0x000000980b0a7224 */ /* 0x000fce00078e02ff */
.L_x_252:
[----:B------:R-:W-:Y:S05]  /*5ee0*/  BSYNC B1 ;  /* 0x0000000000017941 */ /* 0x000fea0003800000 */
.L_x_251:
[----:B-1----:R-:W-:Y:S01]  /*5ef0*/  @!P5 IMAD R11, R132, R153, R10 ;  /* 0x00000099840bd224 */ /* 0x002fe200078e020a */
[----:B------:R-:W-:Y:S04]  /*5f00*/  BSSY B1, `(.L_x_253) ;  /* 0x0000006000017945 */ /* 0x000fe80003800000 */
[----:B------:R1:W-:Y:S01]  /*5f10*/  @!P5 STG.E.U8 desc[UR36][R4.64+0xd8], R11 ;  /* 0x0000d80b0400d986 */ /* 0x0003e2000c101124 */
[----:B------:R-:W-:Y:S05]  /*5f20*/  @P2 BRA `(.L_x_254) ;  /* 0x00000000000c2947 */ /* 0x000fea0003800000 */
[----:B------:R-:W1:Y:S02]  /*5f30*/  LDG.E.U8 R162, desc[UR36][R2.64+0xd9] ;  /* 0x0000d92402a27981 */ /* 0x000e64000c1e1100 */
[----:B-1----:R-:W-:-:S05]  /*5f40*/  PRMT R11, R162, 0x8880, RZ ;  /* 0x00008880a20b7816 */ /* 0x002fca00000000ff */
[----:B------:R-:W-:-:S07]  /*5f50*/  IMAD R10, R11, R152, RZ ;  /* 0x000000980b0a7224 */ /* 0x000fce00078e02ff */
.L_x_254:
[----:B------:R-:W-:Y:S05]  /*5f60*/  BSYNC B1 ;  /* 0x0000000000017941 */ /* 0x000fea0003800000 */
.L_x_253:
        /* <DEDUP_REMOVED lines=11> */
.L_x_256:
[----:B------:R-:W-:Y:S05]  /*6020*/  BSYNC B1 ;  /* 0x0000000000017941 */ /* 0x000fea0003800000 */
.L_x_255:
[----:B-1----:R-:W-:Y:S01]  /*6030*/  @!P4 IMAD R11, R134, R153, R10 ;  /* 0x00000099860bc224 */ /* 0x002fe200078e020a */
[----:B------:R-:W-:Y:S04]  /*6040*/  BSSY B1, `(.L_x_257) ;  /* 0x0000006000017945 */ /* 0x000fe80003800000 */
[----:B------:R1:W-:Y:S01]  /*6050*/  @!P4 STG.E.U8 desc[UR36][R6.64+0xd8], R11 ;  /* 0x0000d80b0600c986 */ /* 0x0003e2000c101124 */
[----:B------:R-:W-:Y:S05]  /*6060*/  @P3 BRA `(.L_x_258) ;  /* 0x00000000000c3947 */ /* 0x000fea0003800000 */
[----:B------:R-:W1:Y:S02]  /*6070*/  LDG.E.U8 R162, desc[UR36][R8.64+0xd9] ;  /* 0x0000d92408a27981 */ /* 0x000e64000c1e1100 */
[----:B-1----:R-:W-:-:S05]  /*6080*/  PRMT R11, R162, 0x8880, RZ ;  /* 0x00008880a20b7816 */ /* 0x002fca00000000ff */
[----:B------:R-:W-:-:S07]  /*6090*/  IMAD R10, R11, R152, RZ ;  /* 0x000000980b0a7224 */ /* 0x000fce00078e02ff */
.L_x_258:
[----:B------:R-:W-:Y:S05]  /*60a0*/  BSYNC B1 ;  /* 0x0000000000017941 */ /* 0x000fea0003800000 */
.L_x_257:
[----:B------:R-:W-:Y:S01]  /*60b0*/  @!P3 IMAD R135, R135, R153, R10 ;  /* 0x000000998787b224 */ /* 0x000fe200078e020a */
[----:B------:R-:W-:Y:S04]  /*60c0*/  BSSY B1, `(.L_x_259) ;  /* 0x0000006000017945 */ /* 0x000fe80003800000 */
[----:B------:R0:W-:Y:S01]  /*60d0*/  @!P3 STG.E.U8 desc[UR36][R6.64+0xd9], R135 ;  /* 0x0000d9870600b986 */ /* 0x0001e2000c101124 */
[----:B------:R-:W-:Y:S05]  /*60e0*/  @P5 BRA `(.L_x_260) ;  /* 0x00000000000c5947 */ /* 0x000fea0003800000 */
[----:B------:R-:W1:Y:S02]  /*60f0*/  LDG.E.U8 R162, desc[UR36][R2.64+0xe0] ;  /* 0x0000e02402a27981 */ /* 0x000e64000c1e1100 */
[----:B-1----:R-:W-:-:S05]  /*6100*/  PRMT R11, R162, 0x8880, RZ ;  /* 0x00008880a20b7816 */ /* 0x002fca00000000ff */
[----:B------:R-:W-:-:S07]  /*6110*/  IMAD R10, R11, R152, RZ ;  /* 0x000000980b0a7224 */ /* 0x000fce00078e02ff */
.L_x_260:
[----:B------:R-:W-:Y:S05]  /*6120*/  BSYNC B1 ;  /* 0x0000000000017941 */ /* 0x000fea0003800000 */
.L_x_259:
[----:B-1----:R-:W-:Y:S01]  /*6130*/  @!P5 IMAD R11, R136, R153, R10 ;  /* 0x00000099880bd224 */ /* 0x002fe200078e020a */
[----:B------:R-:W-:Y:S04]  /*6140*/  BSSY B1, `(.L_x_261) ;  /* 0x0000006000017945 */ /* 0x000fe80003800000 */
[----:B------:R1:W-:Y:S01]  /*6150*/  @!P5 STG.E.U8 desc[UR36][R4.64+0xe0], R11 ;  /* 0x0000e00b0400d986 */ /* 0x0003e2000c101124 */
[----:B------:R-:W-:Y:S05]  /*6160*/  @P2 BRA `(.L_x_262) ;  /* 0x00000000000c2947 */ /* 0x000fea0003800000 */
[----:B------:R-:W1:Y:S02]  /*6170*/  LDG.E.U8 R162, desc[UR36][R2.64+0xe1] ;  /* 0x0000e12402a27981 */ /* 0x000e64000c1e1100 */
[----:B-1----:R-:W-:-:S05]  /*6180*/  PRMT R11, R162, 0x8880, RZ ;  /* 0x00008880a20b7816 */ /* 0x002fca00000000ff */
[----:B------:R-:W-:-:S07]  /*6190*/  IMAD R10, R11, R152, RZ ;  /* 0x000000980b0a7224 */ /* 0x000fce00078e02ff */
.L_x_262:
[----:B------:R-:W-:Y:S05]  /*61a0*/  BSYNC B1 ;  /* 0x0000000000017941 */ /* 0x000fea0003800000 */
.L_x_261:
        /* <DEDUP_REMOVED lines=11> */
.L_x_264:
[----:B------:R-:W-:Y:S05]  /*6260*/  BSYNC B1 ;  /* 0x0000000000017941 */ /* 0x000fea0003800000 */
.L_x_263:
[----:B-1----:R-:W-:Y:S01]  /*6270*/  @!P4 IMAD R11, R138, R153, R10 ;  /* 0x000000998a0bc224 */ /* 0x002fe200078e020a */
[----:B------:R-:W-:Y:S04]  /*6280*/  BSSY B1, `(.L_x_265) ;  /* 0x0000006000017945 */ /* 0x000fe80003800000 */
[----:B------:R1:W-:Y:S01]  /*6290*/  @!P4 STG.E.U8 desc[UR36][R6.64+0xe0], R11 ;  /* 0x0000e00b0600c986 */ /* 0x0003e2000c101124 */
[----:B------:R-:W-:Y:S05]  /*62a0*/  @P3 BRA `(.L_x_266) ;  /* 0x00000000000c3947 */ /* 0x000fea0003800000 */
[----:B------:R-:W1:Y:S02]  /*62b0*/  LDG.E.U8 R162, desc[UR36][R8.64+0xe1] ;  /* 0x0000e12408a27981 */ /* 0x000e64000c1e1100 */
[----:B-1----:R-:W-:-:S05]  /*62c0*/  PRMT R11, R162, 0x8880, RZ ;  /* 0x00008880a20b7816 */ /* 0x002fca00000000ff */
[----:B------:R-:W-:-:S07]  /*62d0*/  IMAD R10, R11, R152, RZ ;  /* 0x000000980b0a7224 */ /* 0x000fce00078e02ff */
.L_x_266:
[----:B------:R-:W-:Y:S05]  /*62e0*/  BSYNC B1 ;  /* 0x0000000000017941 */ /* 0x000fea0003800000 */
.L_x_265:
[----:B------:R-:W-:Y:S01]  /*62f0*/  @!P3 IMAD R139, R139, R153, R10 ;  /* 0x000000998b8bb224 */ /* 0x000fe200078e020a */
[----:B------:R-:W-:Y:S04]  /*6300*/  BSSY B1, `(.L_x_267) ;  /* 0x0000006000017945 */ /* 0x000fe80003800000 */
[----:B------:R0:W-:Y:S01]  /*6310*/  @!P3 STG.E.U8 desc[UR36][R6.64+0xe1], R139 ;  /* 0x0000e18b0600b986 */ /* 0x0001e2000c101124 */
[----:B------:R-:W-:Y:S05]  /*6320*/  @P5 BRA `(.L_x_268) ;  /* 0x00000000000c5947 */ /* 0x000fea0003800000 */
[----:B------:R-:W1:Y:S02]  /*6330*/  LDG.E.U8 R162, desc[UR36][R2.64+0xe8] ;  /* 0x0000e82402a27981 */ /* 0x000e64000c1e1100 */
[----:B-1----:R-:W-:-:S05]  /*6340*/  PRMT R11, R162, 0x8880, RZ ;  /* 0x00008880a20b7816 */ /* 0x002fca00000000ff */
[----:B------:R-:W-:-:S07]  /*6350*/  IMAD R10, R11, R152, RZ ;  /* 0x000000980b0a7224 */ /* 0x000fce00078e02ff */
.L_x_268:
[----:B------:R-:W-:Y:S05]  /*6360*/  BSYNC B1 ;  /* 0x0000000000017941 */ /* 0x000fea0003800000 */
.L_x_267:
[----:B-1----:R-:W-:Y:S01]  /*6370*/  @!P5 IMAD R11, R140, R153, R10 ;  /* 0x000000998c0bd224 */ /* 0x002fe200078e020a */
[----:B------:R-:W-:Y:S04]  /*6380*/  BSSY B1, `(.L_x_269) ;  /* 0x0000006000017945 */ /* 0x000fe80003800000 */
[----:B------:R1:W-:Y:S01]  /*6390*/  @!P5 STG.E.U8 desc[UR36][R4.64+0xe8], R11 ;  /* 0x0000e80b0400d986 */ /* 0x0003e2000c101124 */
[----:B------:R-:W-:Y:S05]  /*63a0*/  @P2 BRA `(.L_x_270) ;  /* 0x00000000000c2947 */ /* 0x000fea0003800000 */
[----:B------:R-:W1:Y:S02]  /*63b0*/  LDG.E.U8 R162, desc[UR36][R2.64+0xe9] ;  /* 0x0000e92402a27981 */ /* 0x000e64000c1e1100 */
[----:B-1----:R-:W-:-:S05]  /*63c0*/  PRMT R11, R162, 0x8880, RZ ;  /* 0x00008880a20b7816 */ /* 0x002fca00000000ff */
[----:B------:R-:W-:-:S07]  /*63d0*/  IMAD R10, R11, R152, RZ ;  /* 0x000000980b0a7224 */ /* 0x000fce00078e02ff */
.L_x_270:
[----:B------:R-:W-:Y:S05]  /*63e0*/  BSYNC B1 ;  /* 0x0000000000017941 */ /* 0x000fea0003800000 */
.L_x_269:
        /* <DEDUP_REMOVED lines=11> */
.L_x_272:
[----:B------:R-:W-:Y:S05]  /*64a0*/  BSYNC B1 ;  /* 0x0000000000017941 */ /* 0x000fea0003800000 */
.L_x_271:
[----:B-1----:R-:W-:Y:S01]  /*64b0*/  @!P4 IMAD R11, R142, R153, R10 ;  /* 0x000000998e0bc224 */ /* 0x002fe200078e020a */
[----:B------:R-:W-:Y:S04]  /*64c0*/  BSSY B1, `(.L_x_273) ;  /* 0x0000006000017945 */ /* 0x000fe80003800000 */
[----:B------:R1:W-:Y:S01]  /*64d0*/  @!P4 STG.E.U8 desc[UR36][R6.64+0xe8], R11 ;  /* 0x0000e80b0600c986 */ /* 0x0003e2000c101124 */
[----:B------:R-:W-:Y:S05]  /*64e0*/  @P3 BRA `(.L_x_274) ;  /* 0x00000000000c3947 */ /* 0x000fea0003800000 */
[----:B------:R-:W1:Y:S02]  /*64f0*/  LDG.E.U8 R162, desc[UR36][R8.64+0xe9] ;  /* 0x0000e92408a27981 */ /* 0x000e64000c1e1100 */
[----:B-1----:R-:W-:-:S05]  /*6500*/  PRMT R11, R162, 0x8880, RZ ;  /* 0x00008880a20b7816 */ /* 0x002fca00000000ff */
[----:B------:R-:W-:-:S07]  /*6510*/  IMAD R10, R11, R152, RZ ;  /* 0x000000980b0a7224 */ /* 0x000fce00078e02ff */
.L_x_274:
[----:B------:R-:W-:Y:S05]  /*6520*/  BSYNC B1 ;  /* 0x0000000000017941 */ /* 0x000fea0003800000 */
.L_x_273:
[----:B------:R-:W-:Y:S01]  /*6530*/  @!P3 IMAD R143, R143, R153, R10 ;  /* 0x000000998f8fb224 */ /* 0x000fe200078e020a */
[----:B------:R-:W-:Y:S04]  /*6540*/  BSSY B1, `(.L_x_275) ;  /* 0x0000006000017945 */ /* 0x000fe80003800000 */
[----:B------:R0:W-:Y:S01]  /*6550*/  @!P3 STG.E.U8 desc[UR36][R6.64+0xe9], R143 ;  /* 0x0000e98f0600b986 */ /* 0x0001e2000c101124 */
[----:B------:R-:W-:Y:S05]  /*6560*/  @P5 BRA `(.L_x_276) ;  /* 0x00000000000c5947 */ /* 0x000fea0003800000 */
[----:B------:R-:W1:Y:S02]  /*6570*/  LDG.E.U8 R162, desc[UR36][R2.64+0xf0] ;  /* 0x0000f02402a27981 */ /* 0x000e64000c1e1100 */
[----:B-1----:R-:W-:-:S05]  /*6580*/  PRMT R11, R162, 0x8880, RZ ;  /* 0x00008880a20b7816 */ /* 0x002fca00000000ff */
[----:B------:R-:W-:-:S07]  /*6590*/  IMAD R10, R11, R152, RZ ;  /* 0x000000980b0a7224 */ /* 0x000fce00078e02ff */
.L_x_276:
[----:B------:R-:W-:Y:S05]  /*65a0*/  BSYNC B1 ;  /* 0x0000000000017941 */ /* 0x000fea0003800000 */
.L_x_275:
[----:B-1----:R-:W-:Y:S01]  /*65b0*/  @!P5 IMAD R11, R144, R153, R10 ;  /* 0x00000099900bd224 */ /* 0x002fe200078e020a */
[----:B------:R-:W-:Y:S04]  /*65c0*/  BSSY B1, `(.L_x_277) ;  /* 0x0000006000017945 */ /* 0x000fe80003800000 */
[----:B------:R1:W-:Y:S01]  /*65d0*/  @!P5 STG.E.U8 desc[UR36][R4.64+0xf0], R11 ;  /* 0x0000f00b0400d986 */ /* 0x0003e2000c101124 */
[----:B------:R-:W-:Y:S05]  /*65e0*/  @P2 BRA `(.L_x_278) ;  /* 0x00000000000c2947 */ /* 0x000fea0003800000 */
[----:B------:R-:W1:Y:S02]  /*65f0*/  LDG.E.U8 R162, desc[UR36][R2.64+0xf1] ;  /* 0x0000f12402a27981 */ /* 0x000e64000c1e1100 */
[----:B-1----:R-:W-:-:S05]  /*6600*/  PRMT R11, R162, 0x8880, RZ ;  /* 0x00008880a20b7816 */ /* 0x002fca00000000ff */
[----:B------:R-:W-:-:S07]  /*6610*/  IMAD R10, R11, R152, RZ ;  /* 0x000000980b0a7224 */ /* 0x000fce00078e02ff */
.L_x_278:
[----:B------:R-:W-:Y:S05]  /*6620*/  BSYNC B1 ;  /* 0x0000000000017941 */ /* 0x000fea0003800000 */
.L_x_277:
[C---:B------:R-:W-:Y:S01]  /*6630*/  ISETP.LT.OR P4, PT, R0.reuse, 0xf1, !P0 ;  /* 0x000000f10000780c */ /* 0x040fe20004781670 */
[----:B------:R-:W-:Y:S01]  /*6640*/  @!P2 IMAD R145, R145, R153, R10 ;  /* 0x000000999191a224 */ /* 0x000fe200078e020a */
[----:B------:R-:W-:Y:S01]  /*6650*/  BSSY B1, `(.L_x_279) ;  /* 0x000000a000017945 */ /* 0x000fe20003800000 */
[C---:B------:R-:W-:Y:S02]  /*6660*/  ISETP.LT.OR P3, PT, R0.reuse, 0xf2, !P0 ;  /* 0x000000f20000780c */ /* 0x040fe40004761670 */
        /* <DEDUP_REMOVED lines=8> */
.L_x_280:
[----:B------:R-:W-:Y:S05]  /*66f0*/  BSYNC B1 ;  /* 0x0000000000017941 */ /* 0x000fea0003800000 */
.L_x_279:
[----:B-1----:R-:W-:Y:S01]  /*6700*/  @!P4 IMAD R11, R146, R153, R10 ;  /* 0x00000099920bc224 */ /* 0x002fe200078e020a */
[----:B------:R-:W-:Y:S04]  /*6710*/  BSSY B1, `(.L_x_281) ;  /* 0x0000006000017945 */ /* 0x000fe80003800000 */
[----:B------:R1:W-:Y:S01]  /*6720*/  @!P4 STG.E.U8 desc[UR36][R6.64+0xf0], R11 ;  /* 0x0000f00b0600c986 */ /* 0x0003e2000c101124 */
[----:B------:R-:W-:Y:S05]  /*6730*/  @P3 BRA `(.L_x_282) ;  /* 0x00000000000c3947 */ /* 0x000fea0003800000 */
[----:B------:R-:W1:Y:S02]  /*6740*/  LDG.E.U8 R162, desc[UR36][R8.64+0xf1] ;  /* 0x0000f12408a27981 */ /* 0x000e64000c1e1100 */
[----:B-1----:R-:W-:-:S05]  /*6750*/  PRMT R11, R162, 0x8880, RZ ;  /* 0x00008880a20b7816 */ /* 0x002fca00000000ff */
[----:B------:R-:W-:-:S07]  /*6760*/  IMAD R10, R11, R152, RZ ;  /* 0x000000980b0a7224 */ /* 0x000fce00078e02ff */
.L_x_282:
[----:B------:R-:W-:Y:S05]  /*6770*/  BSYNC B1 ;  /* 0x0000000000017941 */ /* 0x000fea0003800000 */
.L_x_281:
[----:B------:R-:W-:Y:S01]  /*6780*/  @!P3 IMAD R147, R147, R153, R10 ;  /* 0x000000999393b224 */ /* 0x000fe200078e020a */
[----:B------:R-:W-:Y:S04]  /*6790*/  BSSY B1, `(.L_x_283) ;  /* 0x0000006000017945 */ /* 0x000fe80003800000 */
[----:B------:R0:W-:Y:S01]  /*67a0*/  @!P3 STG.E.U8 desc[UR36][R6.64+0xf1], R147 ;  /* 0x0000f1930600b986 */ /* 0x0001e2000c101124 */
[----:B------:R-:W-:Y:S05]  /*67b0*/  @P2 BRA `(.L_x_284) ;  /* 0x00000000000c2947 */ /* 0x000fea0003800000 */
[----:B------:R-:W1:Y:S02]  /*67c0*/  LDG.E.U8 R162, desc[UR36][R2.64+0xf8] ;  /* 0x0000f82402a27981 */ /* 0x000e64000c1e1100 */
[----:B-1----:R-:W-:-:S05]  /*67d0*/  PRMT R11, R162, 0x8880, RZ ;  /* 0x00008880a20b7816 */ /* 0x002fca00000000ff */
[----:B------:R-:W-:-:S07]  /*67e0*/  IMAD R10, R11, R152, RZ ;  /* 0x000000980b0a7224 */ /* 0x000fce00078e02ff */
.L_x_284:
[----:B------:R-:W-:Y:S05]  /*67f0*/  BSYNC B1 ;  /* 0x0000000000017941 */ /* 0x000fea0003800000 */
.L_x_283:
[----:B-1----:R-:W-:Y:S01]  /*6800*/  @!P2 IMAD R11, R148, R153, R10 ;  /* 0x00000099940ba224 */ /* 0x002fe200078e020a */
[----:B------:R-:W-:Y:S04]  /*6810*/  BSSY B1, `(.L_x_285) ;  /* 0x0000006000017945 */ /* 0x000fe80003800000 */
[----:B------:R1:W-:Y:S01]  /*6820*/  @!P2 STG.E.U8 desc[UR36][R4.64+0xf8], R11 ;  /* 0x0000f80b0400a986 */ /* 0x0003e2000c101124 */
[----:B------:R-:W-:Y:S05]  /*6830*/  @P1 BRA `(.L_x_286) ;  /* 0x00000000000c1947 */ /* 0x000fea0003800000 */
[----:B------:R-:W1:Y:S02]  /*6840*/  LDG.E.U8 R162, desc[UR36][R2.64+0xf9] ;  /* 0x0000f92402a27981 */ /* 0x000e64000c1e1100 */
[----:B-1----:R-:W-:-:S05]  /*6850*/  PRMT R11, R162, 0x8880, RZ ;  /* 0x00008880a20b7816 */ /* 0x002fca00000000ff */
[----:B------:R-:W-:-:S07]  /*6860*/  IMAD R10, R11, R152, RZ ;  /* 0x000000980b0a7224 */ /* 0x000fce00078e02ff */
.L_x_286:
[----:B------:R-:W-:Y:S05]  /*6870*/  BSYNC B1 ;  /* 0x0000000000017941 */ /* 0x000fea0003800000 */
.L_x_285:
[----:B------:R-:W-:Y:S01]  /*6880*/  @!P1 IMAD R149, R149, R153, R10 ;  /* 0x0000009995959224 */ /* 0x000fe200078e020a */
[----:B------:R-:W-:Y:S04]  /*6890*/  BSSY B1, `(.L_x_287) ;  /* 0x0000006000017945 */ /* 0x000fe80003800000 */
[----:B------:R0:W-:Y:S01]  /*68a0*/  @!P1 STG.E.U8 desc[UR36][R4.64+0xf9], R149 ;  /* 0x0000f99504009986 */ /* 0x0001e2000c101124 */
[----:B------:R-:W-:Y:S05]  /*68b0*/  @P5 BRA `(.L_x_288) ;  /* 0x00000000000c5947 */ /* 0x000fea0003800000 */
[----:B------:R-:W0:Y:S02]  /*68c0*/  LDG.E.U8 R162, desc[UR36][R8.64+0xf8] ;  /* 0x0000f82408a27981 */ /* 0x000e24000c1e1100 */
[----:B0-----:R-:W-:-:S05]  /*68d0*/  PRMT R3, R162, 0x8880, RZ ;  /* 0x00008880a2037816 */ /* 0x001fca00000000ff */
[----:B------:R-:W-:-:S07]  /*68e0*/  IMAD R10, R3, R152, RZ ;  /* 0x00000098030a7224 */ /* 0x000fce00078e02ff */
.L_x_288:
[----:B------:R-:W-:Y:S05]  /*68f0*/  BSYNC B1 ;  /* 0x0000000000017941 */ /* 0x000fea0003800000 */
.L_x_287:
[----:B0-----:R-:W-:Y:S01]  /*6900*/  @!P5 IMAD R3, R150, R153, R10 ;  /* 0x000000999603d224 */ /* 0x001fe200078e020a */
[----:B------:R-:W-:Y:S01]  /*6910*/  ISETP.LT.OR P0, PT, R0, 0xfa, !P0 ;  /* 0x000000fa0000780c */ /* 0x000fe20004701670 */
[----:B------:R-:W-:Y:S03]  /*6920*/  BSSY B1, `(.L_x_289) ;  /* 0x0000006000017945 */ /* 0x000fe60003800000 */
[----:B------:R0:W-:Y:S09]  /*6930*/  @!P5 STG.E.U8 desc[UR36][R6.64+0xf8], R3 ;  /* 0x0000f8030600d986 */ /* 0x0001f2000c101124 */
[----:B------:R-:W-:Y:S05]  /*6940*/  @P0 BRA `(.L_x_290) ;  /* 0x00000000000c0947 */ /* 0x000fea0003800000 */
[----:B------:R-:W0:Y:S02]  /*6950*/  LDG.E.U8 R162, desc[UR36][R8.64+0xf9] ;  /* 0x0000f92408a27981 */ /* 0x000e24000c1e1100 */
[----:B0-----:R-:W-:-:S05]  /*6960*/  PRMT R3, R162, 0x8880, RZ ;  /* 0x00008880a2037816 */ /* 0x001fca00000000ff */
[----:B------:R-:W-:-:S07]  /*6970*/  IMAD R10, R3, R152, RZ ;  /* 0x00000098030a7224 */ /* 0x000fce00078e02ff */
.L_x_290:
[----:B------:R-:W-:Y:S05]  /*6980*/  BSYNC B1 ;  /* 0x0000000000017941 */ /* 0x000fea0003800000 */
.L_x_289:
[----:B------:R-:W-:Y:S01]  /*6990*/  IMAD R151, R151, R153, R10 ;  /* 0x0000009997977224 */ /* 0x000fe200078e020a */
[----:B------:R-:W-:Y:S06]  /*69a0*/  @P0 BRA `(.L_x_291) ;  /* 0x0000001800100947 */ /* 0x000fec0003800000 */
[----:B------:R0:W-:Y:S01]  /*69b0*/  STG.E.U8 desc[UR36][R6.64+0xf9], R151 ;  /* 0x0000f99706007986 */ /* 0x0001e2000c101124 */
[----:B------:R-:W-:Y:S05]  /*69c0*/  BRA `(.L_x_291) ;  /* 0x0000001800087947 */ /* 0x000fea0003800000 */
.L_x_34:
[C---:B------:R-:W-:Y:S02]  /*69d0*/  ISETP.GE.AND P1, PT, R19.reuse, 0x1, PT ;  /* 0x000000011300780c */ /* 0x040fe40003f26270 */
[----:B------:R-:W-:Y:S02]  /*69e0*/  ISETP.GE.AND P0, PT, R19, 0x9, PT ;  /* 0x000000091300780c */ /* 0x000fe40003f06270 */
[C---:B------:R-:W-:Y:S02]  /*69f0*/  ISETP.LT.OR P4, PT, R0.reuse, 0x1, !P1 ;  /* 0x000000010000780c */ /* 0x040fe40004f81670 */
[C---:B------:R-:W-:Y:S02]  /*6a00*/  ISETP.LT.OR P3, PT, R0.reuse, 0x2, !P1 ;  /* 0x000000020000780c */ /* 0x040fe40004f61670 */
[C---:B------:R-:W-:Y:S02]  /*6a10*/  ISETP.LT.OR P2, PT, R0.reuse, 0x1, !P0 ;  /* 0x000000010000780c */ /* 0x040fe40004741670 */
[----:B------:R-:W-:-:S07]  /*6a20*/  ISETP.LT.OR P5, PT, R0, 0x2, !P0 ;  /* 0x000000020000780c */ /* 0x000fce00047a1670 */
[-C--:B------:R-:W-:Y:S02]  /*6a30*/  @!P4 IMAD R3, R24, R153.reuse, RZ ;  /* 0x000000991803c224 */ /* 0x080fe400078e02ff */
[-C--:B------:R-:W-:Y:S02]  /*6a40*/  @!P3 IMAD R25, R25, R153.reuse, RZ ;  /* 0x000000991919b224 */ /* 0x080fe400078e02ff */
[-C--:B------:R-:W-:Y:S01]  /*6a50*/  @!P2 IMAD R9, R26, R153.reuse, RZ ;  /* 0x000000991a09a224 */ /* 0x080fe200078e02ff */
[----:B------:R0:W-:Y:S01]  /*6a60*/  @!P4 STG.E.U8 desc[UR36][R4.64], R3 ;  /* 0x000000030400c986 */ /* 0x0001e2000c101124 */
[C---:B------:R-:W-:Y:S01]  /*6a70*/  ISETP.LT.OR P4, PT, R0.reuse, 0x9, !P1 ;  /* 0x000000090000780c */ /* 0x040fe20004f81670 */
[----:B------:R-:W-:Y:S02]  /*6a80*/  @!P5 IMAD R27, R27, R153, RZ ;  /* 0x000000991b1bd224 */ /* 0x000fe400078e02ff */
[----:B------:R-:W-:Y:S01]  /*6a90*/  @!P3 STG.E.U8 desc[UR36][R4.64+0x1], R25 ;  /* 0x000001190400b986 */ /* 0x000fe2000c101124 */
[----:B------:R-:W-:-:S03]  /*6aa0*/  ISETP.LT.OR P3, PT, R0, 0xa, !P1 ;  /* 0x0000000a0000780c */ /* 0x000fc60004f61670 */
[----:B------:R1:W-:Y:S01]  /*6ab0*/  @!P2 STG.E.U8 desc[UR36][R6.64], R9 ;  /* 0x000000090600a986 */ /* 0x0003e2000c101124 */
[----:B------:R-:W-:-:S03]  /*6ac0*/  ISETP.LT.OR P2, PT, R0, 0x9, !P0 ;  /* 0x000000090000780c */ /* 0x000fc60004741670 */
[----:B------:R-:W-:Y:S01]  /*6ad0*/  @!P5 STG.E.U8 desc[UR36][R6.64+0x1], R27 ;  /* 0x0000011b0600d986 */ /* 0x000fe2000c101124 */
[----:B------:R-:W-:Y:S01]  /*6ae0*/  ISETP.LT.OR P5, PT, R0, 0xa, !P0 ;  /* 0x0000000a0000780c */ /* 0x000fe200047a1670 */
[----:B------:R-:W-:-:S04]  /*6af0*/  @!P4 IMAD R11, R28, R153, RZ ;  /* 0x000000991c0bc224 */ /* 0x000fc800078e02ff */
[-C--:B------:R-:W-:Y:S01]  /*6b00*/  @!P3 IMAD R29, R29, R153.reuse, RZ ;  /* 0x000000991d1db224 */ /* 0x080fe200078e02ff */
[----:B------:R-:W-:Y:S01]  /*6b10*/  @!P4 STG.E.U8 desc[UR36][R4.64+0x8], R11 ;  /* 0x0000080b0400c986 */ /* 0x000fe2000c101124 */
[----:B------:R-:W-:Y:S02]  /*6b20*/  ISETP.LT.OR P4, PT, R0, 0x11, !P1 ;  /* 0x000000110000780c */ /* 0x000fe40004f81670 */
[-C--:B0-----:R-:W-:Y:S01]  /*6b30*/  @!P2 IMAD R3, R30, R153.reuse, RZ ;  /* 0x000000991e03a224 */ /* 0x081fe200078e02ff */
[----:B------:R-:W-:Y:S01]  /*6b40*/  @!P3 STG.E.U8 desc[UR36][R4.64+0x9], R29 ;  /* 0x0000091d0400b986 */ /* 0x000fe2000c101124 */
[C---:B------:R-:W-:Y:S02]  /*6b50*/  ISETP.LT.OR P3, PT, R0.reuse, 0x12, !P1 ;  /* 0x000000120000780c */ /* 0x040fe40004f61670 */
[----:B------:R-:W-:Y:S01]  /*6b60*/  @!P5 IMAD R31, R31, R153, RZ ;  /* 0x000000991f1fd224 */ /* 0x000fe200078e02ff */
[----:B------:R0:W-:Y:S01]  /*6b70*/  @!P2 STG.E.U8 desc[UR36][R6.64+0x8], R3 ;  /* 0x000008030600a986 */ /* 0x0001e2000c101124 */
[----:B------:R-:W-:-:S03]  /*6b80*/  ISETP.LT.OR P2, PT, R0, 0x11, !P0 ;  /* 0x000000110000780c */ /* 0x000fc60004741670 */
[----:B------:R-:W-:Y:S01]  /*6b90*/  @!P5 STG.E.U8 desc[UR36][R6.64+0x9], R31 ;  /* 0x0000091f0600d986 */ /* 0x000fe2000c101124 */
[----:B------:R-:W-:Y:S01]  /*6ba0*/  ISETP.LT.OR P5, PT, R0, 0x12, !P0 ;  /* 0x000000120000780c */ /* 0x000fe200047a1670 */
[----:B-1----:R-:W-:-:S04]  /*6bb0*/  @!P4 IMAD R9, R32, R153, RZ ;  /* 0x000000992009c224 */ /* 0x002fc800078e02ff */
        /* <DEDUP_REMOVED lines=301> */
[----:B------:R1:W-:Y:S01]  /*7e90*/  @!P4 STG.E.U8 desc[UR36][R4.64+0xd8], R11 ;  /* 0x0000d80b0400c986 */ /* 0x0003e2000c101124 */
        /* <DEDUP_REMOVED lines=13> */
[-C--:B-1----:R-:W-:Y:S01]  /*7f70*/  @!P2 IMAD R11, R138, R153.reuse, RZ ;  /* 0x000000998a0ba224 */ /* 0x082fe200078e02ff */
[----:B------:R-:W-:Y:S01]  /*7f80*/  @!P3 STG.E.U8 desc[UR36][R4.64+0xe1], R137 ;  /* 0x0000e1890400b986 */ /* 0x000fe2000c101124 */
[C---:B------:R-:W-:Y:S02]  /*7f90*/  ISETP.LT.OR P3, PT, R0.reuse, 0xea, !P1 ;  /* 0x000000ea0000780c */ /* 0x040fe40004f61670 */
[----:B------:R-:W-:Y:S01]  /*7fa0*/  @!P5 IMAD R139, R139, R153, RZ ;  /* 0x000000998b8bd224 */ /* 0x000fe200078e02ff */
[----:B------:R1:W-:Y:S01]  /*7fb0*/  @!P2 STG.E.U8 desc[UR36][R6.64+0xe0], R11 ;  /* 0x0000e00b0600a986 */ /* 0x0003e2000c101124 */
[----:B------:R-:W-:-:S03]  /*7fc0*/  ISETP.LT.OR P2, PT, R0, 0xe9, !P0 ;  /* 0x000000e90000780c */ /* 0x000fc60004741670 */
[----:B------:R-:W-:Y:S01]  /*7fd0*/  @!P5 STG.E.U8 desc[UR36][R6.64+0xe1], R139 ;  /* 0x0000e18b0600d986 */ /* 0x000fe2000c101124 */
[----:B------:R-:W-:Y:S01]  /*7fe0*/  ISETP.LT.OR P5, PT, R0, 0xea, !P0 ;  /* 0x000000ea0000780c */ /* 0x000fe200047a1670 */
[----:B0-----:R-:W-:-:S04]  /*7ff0*/  @!P4 IMAD R3, R140, R153, RZ ;  /* 0x000000998c03c224 */ /* 0x001fc800078e02ff */
[-C--:B------:R-:W-:Y:S01]  /*8000*/  @!P3 IMAD R141, R141, R153.reuse, RZ ;  /* 0x000000998d8db224 */ /* 0x080fe200078e02ff */
[----:B------:R0:W-:Y:S01]  /*8010*/  @!P4 STG.E.U8 desc[UR36][R4.64+0xe8], R3 ;  /* 0x0000e8030400c986 */ /* 0x0001e2000c101124 */
[----:B------:R-:W-:Y:S02]  /*8020*/  ISETP.LT.OR P4, PT, R0, 0xf2, !P1 ;  /* 0x000000f20000780c */ /* 0x000fe40004f81670 */
[-C--:B--2---:R-:W-:Y:S01]  /*8030*/  @!P2 IMAD R9, R142, R153.reuse, RZ ;  /* 0x000000998e09a224 */ /* 0x084fe200078e02ff */
[----:B------:R-:W-:Y:S01]  /*8040*/  @!P3 STG.E.U8 desc[UR36][R4.64+0xe9], R141 ;  /* 0x0000e98d0400b986 */ /* 0x000fe2000c101124 */
[C---:B------:R-:W-:Y:S02]  /*8050*/  ISETP.LT.OR P3, PT, R0.reuse, 0xf1, !P1 ;  /* 0x000000f10000780c */ /* 0x040fe40004f61670 */
[----:B------:R-:W-:Y:S01]  /*8060*/  @!P5 IMAD R143, R143, R153, RZ ;  /* 0x000000998f8fd224 */ /* 0x000fe200078e02ff */
[----:B------:R-:W-:Y:S01]  /*8070*/  @!P2 STG.E.U8 desc[UR36][R6.64+0xe8], R9 ;  /* 0x0000e8090600a986 */ /* 0x000fe2000c101124 */
[----:B------:R-:W-:-:S03]  /*8080*/  ISETP.LT.OR P2, PT, R0, 0xf1, !P0 ;  /* 0x000000f10000780c */ /* 0x000fc60004741670 */
[----:B------:R-:W-:Y:S01]  /*8090*/  @!P5 STG.E.U8 desc[UR36][R6.64+0xe9], R143 ;  /* 0x0000e98f0600d986 */ /* 0x000fe2000c101124 */
[----:B------:R-:W-:Y:S01]  /*80a0*/  ISETP.LT.OR P5, PT, R0, 0xf9, !P0 ;  /* 0x000000f90000780c */ /* 0x000fe200047a1670 */
[----:B------:R-:W-:-:S04]  /*80b0*/  @!P4 IMAD R145, R145, R153, RZ ;  /* 0x000000999191c224 */ /* 0x000fc800078e02ff */
[-C--:B-1----:R-:W-:Y:S01]  /*80c0*/  @!P3 IMAD R11, R144, R153.reuse, RZ ;  /* 0x00000099900bb224 */ /* 0x082fe200078e02ff */
[----:B------:R-:W-:Y:S01]  /*80d0*/  @!P4 STG.E.U8 desc[UR36][R4.64+0xf1], R145 ;  /* 0x0000f1910400c986 */ /* 0x000fe2000c101124 */
[C---:B------:R-:W-:Y:S02]  /*80e0*/  ISETP.LT.OR P4, PT, R0.reuse, 0xf2, !P0 ;  /* 0x000000f20000780c */ /* 0x040fe40004781670 */
[C---:B------:R-:W-:Y:S01]  /*80f0*/  ISETP.LT.OR P0, PT, R0.reuse, 0xfa, !P0 ;  /* 0x000000fa0000780c */ /* 0x040fe20004701670 */
[----:B------:R1:W-:Y:S01]  /*8100*/  @!P3 STG.E.U8 desc[UR36][R4.64+0xf0], R11 ;  /* 0x0000f00b0400b986 */ /* 0x0003e2000c101124 */
[----:B------:R-:W-:Y:S01]  /*8110*/  ISETP.LT.OR P3, PT, R0, 0xf9, !P1 ;  /* 0x000000f90000780c */ /* 0x000fe20004f61670 */
[----:B0-----:R-:W-:Y:S01]  /*8120*/  @!P2 IMAD R3, R146, R153, RZ ;  /* 0x000000999203a224 */ /* 0x001fe200078e02ff */
[----:B------:R-:W-:-:S04]  /*8130*/  ISETP.LT.OR P1, PT, R0, 0xfa, !P1 ;  /* 0x000000fa0000780c */ /* 0x000fc80004f21670 */
[----:B------:R0:W-:Y:S03]  /*8140*/  @!P2 STG.E.U8 desc[UR36][R6.64+0xf0], R3 ;  /* 0x0000f0030600a986 */ /* 0x0001e6000c101124 */
[-C--:B------:R-:W-:Y:S02]  /*8150*/  @!P4 IMAD R147, R147, R153.reuse, RZ ;  /* 0x000000999393c224 */ /* 0x080fe400078e02ff */
[-C--:B-1----:R-:W-:Y:S02]  /*8160*/  @!P5 IMAD R11, R150, R153.reuse, RZ ;  /* 0x00000099960bd224 */ /* 0x082fe400078e02ff */
[-C--:B------:R-:W-:Y:S01]  /*8170*/  @!P3 IMAD R9, R148, R153.reuse, RZ ;  /* 0x000000999409b224 */ /* 0x080fe200078e02ff */
[----:B------:R0:W-:Y:S01]  /*8180*/  @!P4 STG.E.U8 desc[UR36][R6.64+0xf1], R147 ;  /* 0x0000f1930600c986 */ /* 0x0001e2000c101124 */
[-C--:B------:R-:W-:Y:S02]  /*8190*/  @!P1 IMAD R149, R149, R153.reuse, RZ ;  /* 0x0000009995959224 */ /* 0x080fe400078e02ff */
[----:B------:R-:W-:Y:S01]  /*81a0*/  @!P0 IMAD R151, R151, R153, RZ ;  /* 0x0000009997978224 */ /* 0x000fe200078e02ff */
[----:B------:R0:W-:Y:S04]  /*81b0*/  @!P3 STG.E.U8 desc[UR36][R4.64+0xf8], R9 ;  /* 0x0000f8090400b986 */ /* 0x0001e8000c101124 */
[----:B------:R0:W-:Y:S04]  /*81c0*/  @!P1 STG.E.U8 desc[UR36][R4.64+0xf9], R149 ;  /* 0x0000f99504009986 */ /* 0x0001e8000c101124 */
[----:B------:R0:W-:Y:S04]  /*81d0*/  @!P5 STG.E.U8 desc[UR36][R6.64+0xf8], R11 ;  /* 0x0000f80b0600d986 */ /* 0x0001e8000c101124 */
[----:B------:R0:W-:Y:S02]  /*81e0*/  @!P0 STG.E.U8 desc[UR36][R6.64+0xf9], R151 ;  /* 0x0000f99706008986 */ /* 0x0001e4000c101124 */
.L_x_291:
[----:B------:R-:W-:Y:S05]  /*81f0*/  BSYNC B0 ;  /* 0x0000000000007941 */ /* 0x000fea0003800000 */
.L_x_33:
[----:B0-----:R-:W2:Y:S01]  /*8200*/  LDL.64 R2, [R1] ;  /* 0x0000000001027983 */ /* 0x001ea20000100a00 */
[----:B------:R-:W-:Y:S01]  /*8210*/  ULDC.64 UR4, c[0x0][0x650] ;  /* 0x0001940000047ab9 */ /* 0x000fe20000000a00 */
[----:B------:R0:W-:Y:S01]  /*8220*/  SYNCS.ARRIVE.TRANS64.A1T0 RZ, [R160+UR45], RZ ;  /* 0x000000ffa0ff79a7 */ /* 0x0001e2000810002d */
[----:B------:R-:W-:Y:S01]  /*8230*/  PRMT R0, RZ, 0x7610, R0 ;  /* 0x00007610ff007816 */ /* 0x000fe20000000000 */
[----:B------:R-:W-:Y:S02]  /*8240*/  IMAD.MOV.U32 R19, RZ, RZ, -0x1 ;  /* 0xffffffffff137424 */ /* 0x000fe400078e00ff */
[----:B------:R-:W-:Y:S01]  /*8250*/  IMAD.MOV.U32 R22, RZ, RZ, -0x1 ;  /* 0xffffffffff167424 */ /* 0x000fe200078e00ff */
[----:B--2---:R-:W-:-:S04]  /*8260*/  LEA R18, P0, R2, R18, 0x1 ;  /* 0x0000001202127211 */ /* 0x004fc800078008ff */
[----:B------:R-:W-:Y:S01]  /*8270*/  LEA.HI.X R17, R2, R17, R23, 0x1, P0 ;  /* 0x0000001102117211 */ /* 0x000fe200000f0c17 */
[----:B------:R-:W-:Y:S01]  /*8280*/  IMAD.MOV.U32 R2, RZ, RZ, -0x1 ;  /* 0xffffffffff027424 */ /* 0x000fe200078e00ff */
[----:B------:R-:W-:-:S04]  /*8290*/  ISETP.GE.U32.AND P0, PT, R18, UR4, PT ;  /* 0x0000000412007c0c */ /* 0x000fc8000bf06070 */
[----:B------:R-:W-:-:S13]  /*82a0*/  ISETP.GE.U32.AND.EX P0, PT, R17, UR5, PT, P0 ;  /* 0x0000000511007c0c */ /* 0x000fda000bf06100 */
[----:B0-----:R-:W-:Y:S05]  /*82b0*/  @P0 BRA `(.L_x_292) ;  /* 0x0000000400700947 */ /* 0x001fea0003800000 */
[----:B------:R-:W0:Y:S01]  /*82c0*/  S2R R10, SR_CTAID.X ;  /* 0x00000000000a7919 */ /* 0x000e220000002500 */
[----:B------:R-:W2:Y:S01]  /*82d0*/  LDC.64 R8, c[0x0][0x628] ;  /* 0x00018a00ff087b82 */ /* 0x000ea20000000a00 */
[----:B------:R-:W-:Y:S01]  /*82e0*/  ULDC UR4, c[0x0][0x150] ;  /* 0x0000540000047ab9 */ /* 0x000fe20000000800 */
[----:B---3--:R-:W-:Y:S01]  /*82f0*/  IMAD.MOV.U32 R6, RZ, RZ, R18 ;  /* 0x000000ffff067224 */ /* 0x008fe200078e0012 */
[----:B------:R-:W3:Y:S01]  /*8300*/  S2R R20, SR_CTAID.Y ;  /* 0x0000000000147919 */ /* 0x000ee20000002600 */
[----:B------:R-:W-:-:S04]  /*8310*/  IMAD.MOV.U32 R7, RZ, RZ, R17 ;  /* 0x000000ffff077224 */ /* 0x000fc800078e0011 */
[----:B------:R-:W1:Y:S08]  /*8320*/  LDC R15, c[0x0][0x144] ;  /* 0x00005100ff0f7b82 */ /* 0x000e700000000800 */
[----:B------:R-:W1:Y:S08]  /*8330*/  LDC R0, c[0x0][0x630] ;  /* 0x00018c00ff007b82 */ /* 0x000e700000000800 */
[----:B------:R-:W1:Y:S01]  /*8340*/  LDC.64 R12, c[0x0][0x620] ;  /* 0x00018800ff0c7b82 */ /* 0x000e620000000a00 */
[----:B--2---:R-:W-:-:S04]  /*8350*/  ISETP.NE.U32.AND P0, PT, R8, RZ, PT ;  /* 0x000000ff0800720c */ /* 0x004fc80003f05070 */
[----:B------:R-:W-:Y:S02]  /*8360*/  ISETP.NE.AND.EX P0, PT, R9, RZ, PT, P0 ;  /* 0x000000ff0900720c */ /* 0x000fe40003f05300 */
[----:B0-----:R-:W-:-:S05]  /*8370*/  I2FP.F32.U32 R2, R10 ;  /* 0x0000000a00027245 */ /* 0x001fca0000201000 */
[----:B------:R-:W-:-:S04]  /*8380*/  FMUL R2, R2, UR4 ;  /* 0x0000000402027c20 */ /* 0x000fc80008400000 */
[----:B------:R0:W2:Y:S02]  /*8390*/  F2I.U32.TRUNC.NTZ R14, R2 ;  /* 0x00000002000e7305 */ /* 0x0000a4000020f000 */
[----:B---3--:R-:W-:Y:S05]  /*83a0*/  @!P0 BRA `(.L_x_293) ;  /* 0x0000000000288947 */ /* 0x008fea0003800000 */
[----:B------:R-:W3:Y:S02]  /*83b0*/  LDC R3, c[0x0][0x634] ;  /* 0x00018d00ff037b82 */ /* 0x000ee40000000800 */
[----:B---3--:R-:W-:-:S05]  /*83c0*/  IADD3 R7, P0, R18, R3, RZ ;  /* 0x0000000312077210 */ /* 0x008fca0007f1e0ff */
[----:B-1----:R-:W-:-:S04]  /*83d0*/  IMAD.X R11, RZ, RZ, R17, P0 ;  /* 0x000000ffff0b7224 */ /* 0x002fc800000e0611 */
[----:B0-----:R-:W-:-:S04]  /*83e0*/  IMAD.WIDE.U32 R2, R11, R8, RZ ;  /* 0x000000080b027225 */ /* 0x001fc800078e00ff */
[----:B----4-:R-:W-:-:S04]  /*83f0*/  IMAD.WIDE.U32 R4, P0, R7, R9, R2 ;  /* 0x0000000907047225 */ /* 0x010fc80007800002 */
[----:B------:R-:W-:-:S04]  /*8400*/  IMAD.WIDE.U32 R2, R7, R8, RZ ;  /* 0x0000000807027225 */ /* 0x000fc800078e00ff */
[----:B------:R-:W-:Y:S01]  /*8410*/  IMAD.X R7, RZ, RZ, RZ, P0 ;  /* 0x000000ffff077224 */ /* 0x000fe200000e06ff */
[----:B------:R-:W-:Y:S01]  /*8420*/  IADD3 RZ, P0, R3, R4, RZ ;  /* 0x0000000403ff7210 */ /* 0x000fe20007f1e0ff */
[----:B------:R-:W-:-:S04]  /*8430*/  IMAD.MOV.U32 R6, RZ, RZ, R5 ;  /* 0x000000ffff067224 */ /* 0x000fc800078e0005 */
[----:B------:R-:W-:-:S08]  /*8440*/  IMAD.WIDE.U32.X R6, R11, R9, R6, P0 ;  /* 0x000000090b067225 */ /* 0x000fd000000e0406 */
.L_x_293:
[----:B------:R-:W3:Y:S01]  /*8450*/  LDC.64 R26, c[0x0][0x640] ;  /* 0x00019000ff1a7b82 */ /* 0x000ee20000000a00 */
[-C--:B-1----:R-:W-:Y:S01]  /*8460*/  SHF.R.U64 R11, R6, R0.reuse, R7 ;  /* 0x00000000060b7219 */ /* 0x082fe20000001207 */
[----:B------:R-:W-:Y:S01]  /*8470*/  IMAD.MOV.U32 R19, RZ, RZ, R17 ;  /* 0x000000ffff137224 */ /* 0x000fe200078e0011 */
[----:B------:R-:W-:Y:S01]  /*8480*/  SHF.R.U32.HI R0, RZ, R0, R7 ;  /* 0x00000000ff007219 */ /* 0x000fe20000011607 */
[----:B--2---:R-:W-:Y:S01]  /*8490*/  IMAD.MOV R14, RZ, RZ, -R14 ;  /* 0x000000ffff0e7224 */ /* 0x004fe200078e0a0e */
[----:B----4-:R-:W-:Y:S01]  /*84a0*/  IADD3 R5, P0, RZ, -R11, RZ ;  /* 0x8000000bff057210 */ /* 0x010fe20007f1e0ff */
[----:B------:R-:W-:Y:S01]  /*84b0*/  ULDC UR4, c[0x0][0x154] ;  /* 0x0000550000047ab9 */ /* 0x000fe20000000800 */
[----:B------:R-:W-:Y:S01]  /*84c0*/  IMAD.MOV.U32 R7, RZ, RZ, 0x1 ;  /* 0x00000001ff077424 */ /* 0x000fe200078e00ff */
[----:B------:R-:W1:Y:S01]  /*84d0*/  LDC R4, c[0x0][0x618] ;  /* 0x00018600ff047b82 */ /* 0x000e620000000800 */
[----:B------:R-:W-:Y:S02]  /*84e0*/  IMAD R22, R15, R14, R10 ;  /* 0x0000000e0f167224 */ /* 0x000fe400078e020a */
[----:B------:R-:W-:-:S04]  /*84f0*/  IMAD.X R3, RZ, RZ, ~R0, P0 ;  /* 0x000000ffff037224 */ /* 0x000fc800000e0e00 */
[-C--:B------:R-:W-:Y:S01]  /*8500*/  IMAD R0, R3, R12.reuse, RZ ;  /* 0x0000000c03007224 */ /* 0x080fe200078e02ff */
[----:B------:R-:W2:Y:S01]  /*8510*/  LDC R6, c[0x0][0x608] ;  /* 0x00018200ff067b82 */ /* 0x000ea20000000800 */
[----:B0-----:R-:W-:-:S04]  /*8520*/  IMAD.WIDE.U32 R2, R5, R12, R18 ;  /* 0x0000000c05027225 */ /* 0x001fc800078e0012 */
[----:B------:R-:W-:Y:S01]  /*8530*/  IMAD R5, R5, R13, R0 ;  /* 0x0000000d05057224 */ /* 0x000fe200078e0200 */
[----:B------:R-:W-:Y:S02]  /*8540*/  I2FP.F32.U32 R0, R20 ;  /* 0x0000001400007245 */ /* 0x000fe40000201000 */
[----:B------:R-:W0:Y:S01]  /*8550*/  LDC R24, c[0x0][0x658] ;  /* 0x00019600ff187b82 */ /* 0x000e220000000800 */
[----:B------:R-:W-:Y:S01]  /*8560*/  IMAD.IADD R3, R3, 0x1, R5 ;  /* 0x0000000103037824 */ /* 0x000fe200078e0205 */
[----:B---3--:R-:W-:Y:S01]  /*8570*/  ISETP.NE.U32.AND P0, PT, R26, RZ, PT ;  /* 0x000000ff1a00720c */ /* 0x008fe20003f05070 */
[----:B------:R-:W-:Y:S01]  /*8580*/  FMUL R0, R0, UR4 ;  /* 0x0000000400007c20 */ /* 0x000fe20008400000 */
[----:B------:R-:W-:Y:S02]  /*8590*/  IMAD.MOV.U32 R5, RZ, RZ, -0x1 ;  /* 0xffffffffff057424 */ /* 0x000fe400078e00ff */
[----:B------:R-:W-:Y:S01]  /*85a0*/  ISETP.NE.AND.EX P0, PT, R27, RZ, PT, P0 ;  /* 0x000000ff1b00720c */ /* 0x000fe20003f05300 */
[----:B------:R3:W4:Y:S01]  /*85b0*/  F2I.U32.TRUNC.NTZ R12, R0 ;  /* 0x00000000000c7305 */ /* 0x000722000020f000 */
[----:B------:R-:W3:Y:S01]  /*85c0*/  LDC R15, c[0x0][0x148] ;  /* 0x00005200ff0f7b82 */ /* 0x000ee20000000800 */
[----:B-1----:R-:W-:-:S02]  /*85d0*/  SHF.R.U64 R10, R2, R4, R3 ;  /* 0x00000004020a7219 */ /* 0x002fc40000001203 */
[----:B------:R-:W-:-:S05]  /*85e0*/  SHF.R.U32.HI R3, RZ, R4, R3 ;  /* 0x00000004ff037219 */ /* 0x000fca0000011603 */
[----:B------:R-:W1:Y:S01]  /*85f0*/  LDC R14, c[0x0][0x600] ;  /* 0x00018000ff0e7b82 */ /* 0x000e620000000800 */
[-CC-:B--2---:R-:W-:Y:S02]  /*8600*/  SHF.R.U64 R8, R10, R6.reuse, R3.reuse ;  /* 0x000000060a087219 */ /* 0x184fe40000001203 */
[----:B------:R-:W-:-:S05]  /*8610*/  SHF.R.U32.HI R3, RZ, R6, R3 ;  /* 0x00000006ff037219 */ /* 0x000fca0000011603 */
[----:B------:R-:W2:Y:S01]  /*8620*/  LDC R21, c[0x0][0x648] ;  /* 0x00019200ff157b82 */ /* 0x000ea20000000800 */
[-CC-:B0-----:R-:W-:Y:S02]  /*8630*/  SHF.R.U64 R13, R8, R24.reuse, R3.reuse ;  /* 0x00000018080d7219 */ /* 0x181fe40000001203 */
[-C--:B------:R-:W-:Y:S02]  /*8640*/  SHF.L.U32 R5, R5, R24.reuse, RZ ;  /* 0x0000001805057219 */ /* 0x080fe400000006ff */
[-C--:B------:R-:W-:Y:S01]  /*8650*/  SHF.R.U32.HI R3, RZ, R24.reuse, R3 ;  /* 0x00000018ff037219 */ /* 0x080fe20000011603 */
[----:B------:R-:W-:Y:S01]  /*8660*/  IMAD.MOV.U32 R2, RZ, RZ, R13 ;  /* 0x000000ffff027224 */ /* 0x000fe200078e000d */
[----:B------:R-:W-:Y:S01]  /*8670*/  SHF.L.U32 R24, R7, R24, RZ ;  /* 0x0000001807187219 */ /* 0x000fe200000006ff */
[----:B------:R-:W0:Y:S01]  /*8680*/  LDC R25, c[0x0][0x638] ;  /* 0x00018e00ff197b82 */ /* 0x000e220000000800 */
[----:B------:R-:W-:-:S07]  /*8690*/  LOP3.LUT R19, RZ, R5, RZ, 0x33, !PT ;  /* 0x00000005ff137212 */ /* 0x000fce00078e33ff */
[----:B------:R-:W0:Y:S01]  /*86a0*/  LDC R28, c[0x0][0x610] ;  /* 0x00018400ff1c7b82 */ /* 0x000e220000000800 */
[----:B----4-:R-:W-:Y:S05]  /*86b0*/  @!P0 BRA `(.L_x_294) ;  /* 0x0000000000288947 */ /* 0x010fea0003800000 */
[----:B---3--:R-:W3:Y:S02]  /*86c0*/  LDC R0, c[0x0][0x64c] ;  /* 0x00019300ff007b82 */ /* 0x008ee40000000800 */
[----:B---3--:R-:W-:-:S05]  /*86d0*/  IADD3 R7, P0, R13, R0, RZ ;  /* 0x000000000d077210 */ /* 0x008fca0007f1e0ff */
        /* <DEDUP_REMOVED lines=8> */
.L_x_294:
[----:B------:R-:W4:Y:S01]  /*8760*/  LDC R4, c[0x0][0x65c] ;  /* 0x00019700ff047b82 */ /* 0x000f220000000800 */
[----:B--23--:R-:W-:Y:S01]  /*8770*/  SHF.R.U64 R0, R2, R21, R3 ;  /* 0x0000001502007219 */ /* 0x00cfe20000001203 */
[----:B-1----:R-:W-:Y:S01]  /*8780*/  VIADD R3, R14, 0xffffffff ;  /* 0xffffffff0e037836 */ /* 0x002fe20000000000 */
[----:B------:R-:W-:Y:S01]  /*8790*/  LOP3.LUT R19, R8, R19, RZ, 0xc0, !PT ;  /* 0x0000001308137212 */ /* 0x000fe200078ec0ff */
[----:B------:R-:W-:Y:S02]  /*87a0*/  IMAD.MOV R12, RZ, RZ, -R12 ;  /* 0x000000ffff0c7224 */ /* 0x000fe400078e0a0c */
[----:B------:R-:W-:Y:S01]  /*87b0*/  IMAD.MOV R2, RZ, RZ, -R0 ;  /* 0x000000ffff027224 */ /* 0x000fe200078e0a00 */
[----:B------:R-:W-:Y:S01]  /*87c0*/  LOP3.LUT R3, R10, R3, RZ, 0xc0, !PT ;  /* 0x000000030a037212 */ /* 0x000fe200078ec0ff */
[----:B------:R-:W-:Y:S02]  /*87d0*/  IMAD R19, R24, R0, R19 ;  /* 0x0000000018137224 */ /* 0x000fe400078e0213 */
[----:B0-----:R-:W-:-:S04]  /*87e0*/  IMAD R0, R2, R25, R13 ;  /* 0x0000001902007224 */ /* 0x001fc800078e020d */
[----:B------:R-:W-:Y:S01]  /*87f0*/  IMAD R2, R0, R14, R3 ;  /* 0x0000000e00027224 */ /* 0x000fe200078e0203 */
[----:B----4-:R-:W-:Y:S01]  /*8800*/  ISETP.NE.AND P0, PT, R4, 0x1, PT ;  /* 0x000000010400780c */ /* 0x010fe20003f05270 */
[----:B------:R-:W-:-:S05]  /*8810*/  IMAD.MOV.U32 R4, RZ, RZ, 0x1 ;  /* 0x00000001ff047424 */ /* 0x000fca00078e00ff */
[----:B------:R-:W-:-:S07]  /*8820*/  PRMT R0, R4, 0x7610, R0 ;  /* 0x0000761004007816 */ /* 0x000fce0000000000 */
[----:B------:R-:W-:-:S04]  /*8830*/  @P0 IMAD R22, R15, R12, R20 ;  /* 0x0000000c0f160224 */ /* 0x000fc800078e0214 */
[----:B------:R-:W-:-:S05]  /*8840*/  IMAD R19, R19, R28, R22 ;  /* 0x0000001c13137224 */ /* 0x000fca00078e0216 */
[----:B------:R-:W-:Y:S02]  /*8850*/  SEL R22, R2, R19, !P0 ;  /* 0x0000001302167207 */ /* 0x000fe40004000000 */
[----:B------:R-:W-:Y:S01]  /*8860*/  SEL R19, R19, R2, !P0 ;  /* 0x0000000213137207 */ /* 0x000fe20004000000 */
[----:B------:R-:W-:-:S07]  /*8870*/  IMAD.MOV.U32 R2, RZ, RZ, R11 ;  /* 0x000000ffff027224 */ /* 0x000fce00078e000b */
.L_x_292:
[----:B------:R-:W-:Y:S02]  /*8880*/  LOP3.LUT P0, RZ, R0, 0xff, RZ, 0xc0, !PT ;  /* 0x000000ff00ff7812 */ /* 0x000fe4000780c0ff */
[----:B------:R-:W-:-:S11]  /*8890*/  LOP3.LUT R163, R163, 0x1, RZ, 0x3c, !PT ;  /* 0x00000001a3a37812 */ /* 0x000fd600078e3cff */
[----:B------:R-:W-:Y:S05]  /*88a0*/  @P0 BRA `(.L_x_295) ;  /* 0xffffff8c00200947 */ /* 0x000fea000383ffff */
[----:B------:R-:W-:Y:S05]  /*88b0*/  EXIT ;  /* 0x000000000000794d */ /* 0x000fea0003800000 */
.L_x_14:
[----:B------:R-:W-:-:S08]  /*88c0*/  ISETP.NE.AND P0, PT, R0, RZ, PT ;  /* 0x000000ff0000720c */ /* 0x000fd00003f05270 */
[----:B0-----:R-:W0:-:S00]  /*88d0*/  USETMAXREG.DEALLOC.CTAPOOL 0x28 ;  /* 0x00000028000079c8 */ /* 0x001e0000080e0500 */
[----:B------:R-:W-:Y:S05]  /*88e0*/  @P0 EXIT ;  /* 0x000000000000094d */ /* 0x000fea0003800000 */
[----:B0-----:R-:W-:Y:S01]  /*88f0*/  LOP3.LUT P0, RZ, R8, 0xff, RZ, 0xc0, !PT ;  /* 0x000000ff08ff7812 */ /* 0x001fe2000780c0ff */
[----:B------:R-:W-:Y:S02]  /*8900*/  IMAD.MOV.U32 R0, RZ, RZ, 0x1 ;  /* 0x00000001ff007424 */ /* 0x000fe400078e00ff */
[----:B------:R-:W-:-:S10]  /*8910*/  IMAD.MOV.U32 R7, RZ, RZ, RZ ;  /* 0x000000ffff077224 */ /* 0x000fd400078e00ff */
[----:B------:R-:W-:Y:S05]  /*8920*/  @!P0 BRA `(.L_x_296) ;  /* 0x0000000c001c8947 */ /* 0x000fea0003800000 */
[----:B------:R-:W-:Y:S01]  /*8930*/  LOP3.LUT P0, RZ, R4, 0x1f, RZ, 0xc0, !PT ;  /* 0x0000001f04ff7812 */ /* 0x000fe2000780c0ff */
[----:B------:R-:W-:Y:S01]  /*8940*/  ULDC UR5, c[0x0][0x658] ;  /* 0x0001960000057ab9 */ /* 0x000fe20000000800 */
[----:B------:R-:W-:Y:S01]  /*8950*/  UMOV UR6, 0xffffffff ;  /* 0xffffffff00067882 */ /* 0x000fe20000000000 */
[----:B------:R-:W-:Y:S01]  /*8960*/  BSSY B0, `(.L_x_296) ;  /* 0x00000c3000007945 */ /* 0x000fe20003800000 */
[----:B------:R-:W-:Y:S01]  /*8970*/  USHF.L.U32 UR6, UR6, UR5, URZ ;  /* 0x0000000506067299 */ /* 0x000fe2000800063f */
[C---:B------:R-:W-:Y:S01]  /*8980*/  ISETP.NE.AND P2, PT, R3.reuse, RZ, PT ;  /* 0x000000ff0300720c */ /* 0x040fe20003f45270 */
[----:B------:R-:W-:Y:S01]  /*8990*/  IMAD.MOV.U32 R8, RZ, RZ, 0x1 ;  /* 0x00000001ff087424 */ /* 0x000fe200078e00ff */
[----:B------:R-:W-:Y:S01]  /*89a0*/  ISETP.NE.OR P0, PT, R3, RZ, !P0 ;  /* 0x000000ff0300720c */ /* 0x000fe20004705670 */
[----:B------:R-:W-:Y:S01]  /*89b0*/  IMAD.MOV.U32 R0, RZ, RZ, 0x1 ;  /* 0x00000001ff007424 */ /* 0x000fe200078e00ff */
[----:B------:R-:W-:Y:S01]  /*89c0*/  LOP3.LUT R6, R16, 0x2, RZ, 0xfc, !PT ;  /* 0x0000000210067812 */ /* 0x000fe200078efcff */
[----:B------:R-:W-:Y:S01]  /*89d0*/  IMAD.MOV.U32 R7, RZ, RZ, RZ ;  /* 0x000000ffff077224 */ /* 0x000fe200078e00ff */
[----:B------:R-:W-:Y:S01]  /*89e0*/  ULDC UR4, c[0x0][0x600] ;  /* 0x0001800000047ab9 */ /* 0x000fe20000000800 */
[----:B------:R-:W-:Y:S01]  /*89f0*/  UMOV UR7, 0x1 ;  /* 0x0000000100077882 */ /* 0x000fe20000000000 */
[----:B------:R-:W-:-:S02]  /*8a00*/  UIADD3 UR19, UR40, 0x1, URZ ;  /* 0x0000000128137890 */ /* 0x000fc4000fffe03f */
[----:B------:R-:W-:Y:S02]  /*8a10*/  UIADD3 UR15, UR4, -0x1, URZ ;  /* 0xffffffff040f7890 */ /* 0x000fe4000fffe03f */
[----:B------:R-:W-:Y:S02]  /*8a20*/  USHF.L.U32 UR17, UR7, UR5, URZ ;  /* 0x0000000507117299 */ /* 0x000fe4000800063f */
[----:B------:R-:W-:Y:S01]  /*8a30*/  ULOP3.LUT UR16, URZ, UR6, URZ, 0x33, !UPT ;  /* 0x000000063f107292 */ /* 0x000fe2000f8e333f */
[----:B------:R-:W-:-:S11]  /*8a40*/  ULDC.64 UR20, c[0x0][0x198] ;  /* 0x0000660000147ab9 */ /* 0x000fd60000000a00 */
.L_x_308:
[----:B------:R-:W-:-:S03]  /*8a50*/  UMOV UR4, 0xffffffff ;  /* 0xffffffff00047882 */ /* 0x000fc60000000000 */
[----:B------:R-:W-:Y:S05]  /*8a60*/  BRA.DIV UR4, `(.L_x_297) ;  /* 0x0000001204dc7947 */ /* 0x000fea000b800000 */
[----:B------:R-:W-:-:S13]  /*8a70*/  ELECT P6, URZ, PT ;  /* 0x00000000003f782f */ /* 0x000fda00038c0000 */
.L_x_328:
[----:B------:R-:W0:Y:S01]  /*8a80*/  LDC R3, c[0x0][0x28c] ;  /* 0x0000a300ff037b82 */ /* 0x000e220000000800 */
[----:B------:R-:W-:Y:S01]  /*8a90*/  BSSY B1, `(.L_x_298) ;  /* 0x0000037000017945 */ /* 0x000fe20003800000 */
[----:B0-----:R-:W-:-:S13]  /*8aa0*/  ISETP.LT.OR P6, PT, R3, 0x1, !P6 ;  /* 0x000000010300780c */ /* 0x001fda00077c1670 */
[----:B------:R-:W-:Y:S05]  /*8ab0*/  @P6 BRA `(.L_x_299) ;  /* 0x0000000000d06947 */ /* 0x000fea0003800000 */
[----:B------:R-:W-:Y:S02]  /*8ac0*/  IMAD.SHL.U32 R22, R22, 0x100, RZ ;  /* 0x0000010016167824 */ /* 0x000fe400078e00ff */
[----:B------:R-:W-:Y:S02]  /*8ad0*/  IMAD.SHL.U32 R19, R19, 0x40, RZ ;  /* 0x0000004013137824 */ /* 0x000fe400078e00ff */
[----:B------:R-:W-:Y:S02]  /*8ae0*/  IMAD.MOV.U32 R12, RZ, RZ, RZ ;  /* 0x000000ffff0c7224 */ /* 0x000fe400078e00ff */
[----:B------:R-:W-:Y:S02]  /*8af0*/  IMAD.U32 R13, RZ, RZ, UR19 ;  /* 0x00000013ff0d7e24 */ /* 0x000fe4000f8e00ff */
[----:B------:R-:W-:Y:S02]  /*8b00*/  IMAD.MOV.U32 R3, RZ, RZ, R0 ;  /* 0x000000ffff037224 */ /* 0x000fe400078e0000 */
[----:B------:R-:W-:-:S07]  /*8b10*/  IMAD.MOV.U32 R4, RZ, RZ, R7 ;  /* 0x000000ffff047224 */ /* 0x000fce00078e0007 */
.L_x_303:
[----:B------:R-:W0:Y:S01]  /*8b20*/  S2R R10, SR_CgaCtaId ;  /* 0x00000000000a7919 */ /* 0x000e220000008800 */
[----:B------:R-:W-:Y:S01]  /*8b30*/  MOV R5, 0x400 ;  /* 0x0000040000057802 */ /* 0x000fe20000000f00 */
[----:B------:R-:W1:Y:S03]  /*8b40*/  @!P2 LDC R9, c[0x0][0x500] ;  /* 0x00014000ff09ab82 */ /* 0x000e660000000800 */
[----:B0-----:R-:W-:Y:S02]  /*8b50*/  LEA R11, R10, R5, 0x18 ;  /* 0x000000050a0b7211 */ /* 0x001fe400078ec0ff */
[----:B------:R-:W-:-:S03]  /*8b60*/  SHF.L.U32 R5, R3, 0x1f, RZ ;  /* 0x0000001f03057819 */ /* 0x000fc600000006ff */
[----:B------:R-:W-:-:S04]  /*8b70*/  IMAD R10, R4, 0x8, R11 ;  /* 0x00000008040a7824 */ /* 0x000fc800078e020b */
[----:B------:R-:W0:Y:S02]  /*8b80*/  SYNCS.PHASECHK.TRANS64.TRYWAIT P1, [R10+URZ+0x58], R5 ;  /* 0x000058050a0075a7 */ /* 0x000e24000802017f */
[----:B01----:R-:W-:Y:S05]  /*8b90*/  @!P1 BRA `(.L_x_300) ;  /* 0x0000001000b09947 */ /* 0x003fea0003800000 */
.L_x_329:
[----:B0-----:R-:W-:Y:S01]  /*8ba0*/  PRMT R5, R6, 0x9910, RZ ;  /* 0x0000991006057816 */ /* 0x001fe200000000ff */
[----:B------:R0:W-:Y:S03]  /*8bb0*/  @!P2 SYNCS.ARRIVE.TRANS64 RZ, [R10+URZ], R9 ;  /* 0x000000090affa9a7 */ /* 0x0001e6000800003f */
[----:B------:R-:W-:-:S13]  /*8bc0*/  ISETP.NE.AND P1, PT, R5, 0x2, PT ;  /* 0x000000020500780c */ /* 0x000fda0003f25270 */
[----:B0-----:R-:W-:Y:S05]  /*8bd0*/  @P1 BRA `(.L_x_301) ;  /* 0x0000000000041947 */ /* 0x001fea0003800000 */
[----:B------:R-:W-:Y:S01]  /*8be0*/  BPT.TRAP 0x1 ;  /* 0x000000040000795c */ /* 0x000fe20000300000 */
.L_x_301:
[----:B------:R-:W-:Y:S05]  /*8bf0*/  @P0 BRA `(.L_x_302) ;  /* 0x0000000000040947 */ /* 0x000fea0003800000 */
[----:B------:R-:W-:Y:S01]  /*8c00*/  BPT.TRAP 0x1 ;  /* 0x000000040000795c */ /* 0x000fe20000300000 */
.L_x_302:
[--C-:B------:R-:W-:Y:S01]  /*8c10*/  IMAD R5, R4, 0x1000, R11.reuse ;  /* 0x0000100004057824 */ /* 0x100fe200078e020b */
[----:B------:R-:W-:Y:S01]  /*8c20*/  R2UR UR9, R10 ;  /* 0x000000000a0972ca */ /* 0x000fe200000e0000 */
[C---:B------:R-:W-:Y:S01]  /*8c30*/  IMAD R11, R4.reuse, 0x4000, R11 ;  /* 0x00004000040b7824 */ /* 0x040fe200078e020b */
[----:B------:R-:W-:Y:S01]  /*8c40*/  UIADD3 UR4, UP0, UR20, 0xf0, URZ ;  /* 0x000000f014047890 */ /* 0x000fe2000ff1e03f */
[----:B------:R-:W-:Y:S01]  /*8c50*/  VIADD R13, R13, 0xffffffff ;  /* 0xffffffff0d0d7836 */ /* 0x000fe20000000000 */
[----:B------:R-:W-:Y:S01]  /*8c60*/  R2UR UR5, R5 ;  /* 0x00000000050572ca */ /* 0x000fe200000e0000 */
[----:B------:R-:W-:Y:S01]  /*8c70*/  UIADD3 UR22, UP1, UR20, 0x1f0, URZ ;  /* 0x000001f014167890 */ /* 0x000fe2000ff3e03f */
[----:B------:R-:W-:Y:S01]  /*8c80*/  R2UR UR8, R11 ;  /* 0x000000000b0872ca */ /* 0x000fe200000e0000 */
[----:B------:R-:W-:Y:S01]  /*8c90*/  VIADD R4, R4, 0x1 ;  /* 0x0000000104047836 */ /* 0x000fe20000000000 */
[----:B------:R-:W-:Y:S01]  /*8ca0*/  R2UR UR11, R19 ;  /* 0x00000000130b72ca */ /* 0x000fe200000e0000 */
[----:B------:R-:W-:Y:S01]  /*8cb0*/  UIADD3.X UR23, URZ, UR21, URZ, UP1, !UPT ;  /* 0x000000153f177290 */ /* 0x000fe20008ffe43f */
[----:B------:R-:W-:Y:S01]  /*8cc0*/  R2UR UR10, R12 ;  /* 0x000000000c0a72ca */ /* 0x000fe200000e0000 */
[----:B------:R-:W-:Y:S01]  /*8cd0*/  UMOV UR6, 0x0 ;  /* 0x0000000000067882 */ /* 0x000fe20000000000 */
[----:B------:R-:W-:Y:S01]  /*8ce0*/  R2UR UR12, R2 ;  /* 0x00000000020c72ca */ /* 0x000fe200000e0000 */
[----:B------:R-:W-:Y:S01]  /*8cf0*/  UMOV UR7, 0x10000000 ;  /* 0x1000000000077882 */ /* 0x000fe20000000000 */
[----:B------:R-:W-:Y:S01]  /*8d00*/  R2UR UR18, R22 ;  /* 0x00000000161272ca */ /* 0x000fe200000e0000 */
[----:B------:R-:W-:Y:S01]  /*8d10*/  VIADD R12, R12, 0x40 ;  /* 0x000000400c0c7836 */ /* 0x000fe20000000000 */
[----:B------:R-:W-:Y:S01]  /*8d20*/  ISETP.GT.AND P3, PT, R13, 0x1, PT ;  /* 0x000000010d00780c */ /* 0x000fe20003f64270 */
[----:B------:R-:W-:Y:S01]  /*8d30*/  UIADD3 UR13, UR5, 0x180, URZ ;  /* 0x00000180050d7890 */ /* 0x000fe2000fffe03f */
[----:B------:R-:W-:Y:S01]  /*8d40*/  ISETP.NE.AND P1, PT, R4, 0xb, PT ;  /* 0x0000000b0400780c */ /* 0x000fe20003f25270 */
[----:B------:R-:W-:-:S02]  /*8d50*/  UIADD3.X UR5, URZ, UR21, URZ, UP0, !UPT ;  /* 0x000000153f057290 */ /* 0x000fc400087fe43f */
[----:B------:R-:W-:Y:S01]  /*8d60*/  UIADD3 UR14, UR8, 0xb180, URZ ;  /* 0x0000b180080e7890 */ /* 0x000fe2000fffe03f */
[----:B------:R-:W-:Y:S02]  /*8d70*/  SEL R10, RZ, 0x1, P1 ;  /* 0x00000001ff0a7807 */ /* 0x000fe40000800000 */
[----:B------:R-:W-:Y:S01]  /*8d80*/  UMOV UR8, UR13 ;  /* 0x0000000d00087c82 */ /* 0x000fe20008000000 */
[----:B------:R-:W-:Y:S02]  /*8d90*/  SEL R4, R4, RZ, P1 ;  /* 0x000000ff04047207 */ /* 0x000fe40000800000 */
[----:B------:R-:W-:Y:S01]  /*8da0*/  LOP3.LUT R3, R3, R10, RZ, 0x3c, !PT ;  /* 0x0000000a03037212 */ /* 0x000fe200078e3cff */
[----:B------:R0:W-:Y:S02]  /*8db0*/  UTMALDG.3D [UR8], [UR4], desc[UR6] ;  /* 0x00000608040075b4 */ /* 0x0001e40008011000 */
[----:B0-----:R-:W-:Y:S01]  /*8dc0*/  UMOV UR8, UR14 ;  /* 0x0000000e00087c82 */ /* 0x001fe20008000000 */
[----:B------:R-:W-:-:S02]  /*8dd0*/  UMOV UR11, UR18 ;  /* 0x00000012000b7c82 */ /* 0x000fc40008000000 */
[----:B------:R0:W-:Y:S02]  /*8de0*/  UTMALDG.3D [UR8], [UR22], desc[UR6] ;  /* 0x00000608160075b4 */ /* 0x0001e40008011000 */
[----:B0-----:R-:W-:Y:S05]  /*8df0*/  @P3 BRA `(.L_x_303) ;  /* 0xfffffffc00483947 */ /* 0x001fea000383ffff */
.L_x_299:
[----:B------:R-:W-:Y:S05]  /*8e00*/  BSYNC B1 ;  /* 0x0000000000017941 */ /* 0x000fea0003800000 */
.L_x_298:
[----:B------:R-:W2:Y:S01]  /*8e10*/  LDL.64 R10, [R1] ;  /* 0x00000000010a7983 */ /* 0x000ea20000100a00 */
[----:B------:R-:W-:Y:S01]  /*8e20*/  LOP3.LUT P4, RZ, R8, 0xff, RZ, 0xc0, !PT ;  /* 0x000000ff08ff7812 */ /* 0x000fe2000788c0ff */
[----:B------:R-:W-:Y:S01]  /*8e30*/  VIADD R4, R7, UR40 ;  /* 0x0000002807047c36 */ /* 0x000fe20008000000 */
[----:B------:R-:W-:Y:S01]  /*8e40*/  ULDC.64 UR4, c[0x0][0x650] ;  /* 0x0001940000047ab9 */ /* 0x000fe20000000a00 */
[----:B------:R-:W-:Y:S01]  /*8e50*/  IMAD.U32 R7, RZ, RZ, UR40 ;  /* 0x00000028ff077e24 */ /* 0x000fe2000f8e00ff */
[----:B------:R-:W-:Y:S01]  /*8e60*/  UISETP.GE.U32.AND UP0, UPT, UR40, 0xb, UPT ;  /* 0x0000000b2800788c */ /* 0x000fe2000bf06070 */
[----:B------:R-:W-:Y:S01]  /*8e70*/  BSSY B1, `(.L_x_304) ;  /* 0x000006f000017945 */ /* 0x000fe20003800000 */
[----:B------:R-:W-:Y:S01]  /*8e80*/  ISETP.GT.U32.AND P1, PT, R4, 0xa, PT ;  /* 0x0000000a0400780c */ /* 0x000fe20003f24070 */
[----:B------:R-:W-:Y:S01]  /*8e90*/  IMAD.MOV.U32 R19, RZ, RZ, -0x1 ;  /* 0xffffffffff137424 */ /* 0x000fe200078e00ff */
[----:B------:R-:W-:Y:S01]  /*8ea0*/  PRMT R8, RZ, 0x7610, R8 ;  /* 0x00007610ff087816 */ /* 0x000fe20000000008 */
[----:B------:R-:W-:Y:S01]  /*8eb0*/  IMAD.MOV.U32 R22, RZ, RZ, -0x1 ;  /* 0xffffffffff167424 */ /* 0x000fe200078e00ff */
[----:B------:R-:W-:-:S02]  /*8ec0*/  ISETP.LT.U32.AND P1, PT, R7, 0xb, P1 ;  /* 0x0000000b0700780c */ /* 0x000fc40000f21070 */
[----:B------:R-:W-:Y:S01]  /*8ed0*/  PLOP3.LUT P3, PT, PT, PT, UP0, 0x80, 0x0 ;  /* 0x000000000000781c */ /* 0x000fe20003f6f008 */
[----:B------:R-:W0:Y:S01]  /*8ee0*/  @P4 S2R R3, SR_CgaCtaId ;  /* 0x0000000000034919 */ /* 0x000e220000008800 */
[----:B------:R-:W-:-:S04]  /*8ef0*/  @P4 MOV R2, 0x400 ;  /* 0x0000040000024802 */ /* 0x000fc80000000f00 */
[----:B0-----:R-:W-:Y:S01]  /*8f00*/  @P4 LEA R5, R3, R2, 0x18 ;  /* 0x0000000203054211 */ /* 0x001fe200078ec0ff */
[----:B------:R-:W-:-:S03]  /*8f10*/  IMAD.WIDE.U32 R2, R4, -0x45d1745d, RZ ;  /* 0xba2e8ba304027825 */ /* 0x000fc600078e00ff */
[----:B------:R0:W-:Y:S01]  /*8f20*/  @P4 SYNCS.ARRIVE.TRANS64.A1T0 RZ, [R5+URZ+0xe8], RZ ;  /* 0x0000e8ff05ff49a7 */ /* 0x0001e2000810003f */
[----:B------:R-:W-:Y:S01]  /*8f30*/  IMAD.MOV.U32 R2, RZ, RZ, -0x1 ;  /* 0xffffffffff027424 */ /* 0x000fe200078e00ff */
[----:B0-----:R-:W-:Y:S02]  /*8f40*/  SHF.R.U32.HI R5, RZ, 0x3, R3 ;  /* 0x00000003ff057819 */ /* 0x001fe40000011603 */
[----:B------:R-:W-:-:S03]  /*8f50*/  SEL R3, RZ, 0x1, !P1 ;  /* 0x00000001ff037807 */ /* 0x000fc60004800000 */
[----:B------:R-:W-:Y:S01]  /*8f60*/  IMAD R7, R5, -0xb, R4 ;  /* 0xfffffff505077824 */ /* 0x000fe200078e0204 */
[----:B------:R-:W-:Y:S02]  /*8f70*/  LOP3.LUT R0, R0, R3, RZ, 0x3c, !PT ;  /* 0x0000000300007212 */ /* 0x000fe400078e3cff */
[----:B------:R-:W-:Y:S02]  /*8f80*/  PRMT R3, RZ, 0x7610, R3 ;  /* 0x00007610ff037816 */ /* 0x000fe40000000003 */
[----:B------:R-:W-:Y:S02]  /*8f90*/  @P3 LOP3.LUT R0, R0, 0x1, R5, 0x78, !PT ;  /* 0x0000000100003812 */ /* 0x000fe400078e7805 */
[----:B--2---:R-:W-:-:S04]  /*8fa0*/  IADD3 R18, P4, R18, R10, RZ ;  /* 0x0000000a12127210 */ /* 0x004fc80007f9e0ff */
[----:B------:R-:W-:Y:S01]  /*8fb0*/  ISETP.GE.U32.AND P1, PT, R18, UR4, PT ;  /* 0x0000000412007c0c */ /* 0x000fe2000bf26070 */
[----:B------:R-:W-:-:S05]  /*8fc0*/  IMAD.X R17, R17, 0x1, R23, P4 ;  /* 0x0000000111117824 */ /* 0x000fca00020e0617 */
[----:B------:R-:W-:-:S13]  /*8fd0*/  ISETP.GE.U32.AND.EX P1, PT, R17, UR5, PT, P1 ;  /* 0x0000000511007c0c */ /* 0x000fda000bf26110 */
[----:B------:R-:W-:Y:S05]  /*8fe0*/  @P1 BRA `(.L_x_305) ;  /* 0x00000004005c1947 */ /* 0x000fea0003800000 */
[----:B------:R-:W0:Y:S01]  /*8ff0*/  S2R R11, SR_CTAID.X ;  /* 0x00000000000b7919 */ /* 0x000e220000002500 */
[----:B------:R-:W-:Y:S01]  /*9000*/  ULDC.64 UR4, c[0x0][0x628] ;  /* 0x00018a0000047ab9 */ /* 0x000fe20000000a00 */
[----:B------:R-:W1:Y:S01]  /*9010*/  LDC R12, c[0x0][0x144] ;  /* 0x00005100ff0c7b82 */ /* 0x000e620000000800 */
[----:B------:R-:W-:Y:S01]  /*9020*/  ISETP.NE.U32.AND P1, PT, RZ, UR4, PT ;  /* 0x00000004ff007c0c */ /* 0x000fe2000bf25070 */
[----:B------:R-:W2:Y:S01]  /*9030*/  S2R R9, SR_CTAID.Y ;  /* 0x0000000000097919 */ /* 0x000ea20000002600 */
[----:B------:R-:W-:Y:S01]  /*9040*/  ULDC UR6, c[0x0][0x150] ;  /* 0x0000540000067ab9 */ /* 0x000fe20000000800 */
[----:B------:R-:W-:Y:S01]  /*9050*/  ULDC UR7, c[0x0][0x630] ;  /* 0x00018c0000077ab9 */ /* 0x000fe20000000800 */
[----:B------:R-:W-:Y:S01]  /*9060*/  ISETP.NE.AND.EX P1, PT, RZ, UR5, PT, P1 ;  /* 0x00000005ff007c0c */ /* 0x000fe2000bf25310 */
[----:B------:R-:W-:Y:S01]  /*9070*/  IMAD.MOV.U32 R2, RZ, RZ, R18 ;  /* 0x000000ffff027224 */ /* 0x000fe200078e0012 */
[----:B0-----:R-:W-:-:S05]  /*9080*/  I2FP.F32.U32 R3, R11 ;  /* 0x0000000b00037245 */ /* 0x001fca0000201000 */
[----:B------:R-:W-:Y:S01]  /*9090*/  FMUL R14, R3, UR6 ;  /* 0x00000006030e7c20 */ /* 0x000fe20008400000 */
[----:B------:R-:W-:-:S05]  /*90a0*/  IMAD.MOV.U32 R3, RZ, RZ, R17 ;  /* 0x000000ffff037224 */ /* 0x000fca00078e0011 */
[----:B--2---:R-:W-:Y:S05]  /*90b0*/  @!P1 BRA `(.L_x_306) ;  /* 0x0000000000289947 */ /* 0x004fea0003800000 */
[----:B------:R-:W-:Y:S02]  /*90c0*/  ULDC UR6, c[0x0][0x634] ;  /* 0x00018d0000067ab9 */ /* 0x000fe40000000800 */
[----:B------:R-:W-:-:S05]  /*90d0*/  IADD3 R3, P1, R18, UR6, RZ ;  /* 0x0000000612037c10 */ /* 0x000fca000ff3e0ff */
[----:B------:R-:W-:-:S04]  /*90e0*/  IMAD.X R13, RZ, RZ, R17, P1 ;  /* 0x000000ffff0d7224 */ /* 0x000fc800008e0611 */
[----:B------:R-:W-:-:S04]  /*90f0*/  IMAD.WIDE.U32 R4, R13, UR4, RZ ;  /* 0x000000040d047c25 */ /* 0x000fc8000f8e00ff */
[----:B------:R-:W-:-:S04]  /*9100*/  IMAD.WIDE.U32 R4, P1, R3, UR5, R4 ;  /* 0x0000000503047c25 */ /* 0x000fc8000f820004 */
[----:B------:R-:W-:-:S04]  /*9110*/  IMAD.WIDE.U32 R2, R3, UR4, RZ ;  /* 0x0000000403027c25 */ /* 0x000fc8000f8e00ff */
[----:B------:R-:W-:Y:S01]  /*9120*/  IMAD.MOV.U32 R2, RZ, RZ, R5 ;  /* 0x000000ffff027224 */ /* 0x000fe200078e0005 */
[----:B------:R-:W-:Y:S01]  /*9130*/  IADD3 RZ, P3, R3, R4, RZ ;  /* 0x0000000403ff7210 */ /* 0x000fe20007f7e0ff */
[----:B------:R-:W-:-:S04]  /*9140*/  IMAD.X R3, RZ, RZ, RZ, P1 ;  /* 0x000000ffff037224 */ /* 0x000fc800008e06ff */
[----:B------:R-:W-:-:S08]  /*9150*/  IMAD.WIDE.U32.X R2, R13, UR5, R2, P3 ;  /* 0x000000050d027c25 */ /* 0x000fd000098e0402 */
.L_x_306:
[--C-:B------:R-:W-:Y:S01]  /*9160*/  SHF.R.U64 R10, R2, UR7, R3.reuse ;  /* 0x00000007020a7c19 */ /* 0x100fe20008001203 */
[----:B------:R-:W0:Y:S01]  /*9170*/  F2I.U32.TRUNC.NTZ R14, R14 ;  /* 0x0000000e000e7305 */ /* 0x000e22000020f000 */
[----:B------:R-:W-:Y:S01]  /*9180*/  SHF.R.U32.HI R2, RZ, UR7, R3 ;  /* 0x00000007ff027c19 */ /* 0x000fe20008011603 */
[----:B------:R-:W-:Y:S01]  /*9190*/  ULDC.64 UR4, c[0x0][0x620] ;  /* 0x0001880000047ab9 */ /* 0x000fe20000000a00 */
[----:B------:R-:W-:Y:S01]  /*91a0*/  IADD3 R5, P1, RZ, -R10, RZ ;  /* 0x8000000aff057210 */ /* 0x000fe20007f3e0ff */
[----:B------:R-:W-:Y:S01]  /*91b0*/  IMAD.MOV.U32 R3, RZ, RZ, R17 ;  /* 0x000000ffff037224 */ /* 0x000fe200078e0011 */
[----:B------:R-:W-:-:S03]  /*91c0*/  ULDC.64 UR6, c[0x0][0x640] ;  /* 0x0001900000067ab9 */ /* 0x000fc60000000a00 */
[----:B------:R-:W-:Y:S01]  /*91d0*/  IMAD.X R2, RZ, RZ, ~R2, P1 ;  /* 0x000000ffff027224 */ /* 0x000fe200008e0e02 */
[----:B------:R-:W-:-:S03]  /*91e0*/  ISETP.NE.U32.AND P1, PT, RZ, UR6, PT ;  /* 0x00000006ff007c0c */ /* 0x000fc6000bf25070 */
[----:B------:R-:W-:Y:S01]  /*91f0*/  IMAD R4, R2, UR4, RZ ;  /* 0x0000000402047c24 */ /* 0x000fe2000f8e02ff */
[----:B------:R-:W-:Y:S01]  /*9200*/  ISETP.NE.AND.EX P1, PT, RZ, UR7, PT, P1 ;  /* 0x00000007ff007c0c */ /* 0x000fe2000bf25310 */
[----:B------:R-:W-:-:S04]  /*9210*/  IMAD.MOV.U32 R2, RZ, RZ, R18 ;  /* 0x000000ffff027224 */ /* 0x000fc800078e0012 */
[----:B------:R-:W-:Y:S01]  /*9220*/  IMAD.WIDE.U32 R2, R5, UR4, R2 ;  /* 0x0000000405027c25 */ /* 0x000fe2000f8e0002 */
[----:B------:R-:W-:-:S03]  /*9230*/  ULDC UR4, c[0x0][0x618] ;  /* 0x0001860000047ab9 */ /* 0x000fc60000000800 */
[----:B------:R-:W-:Y:S01]  /*9240*/  IMAD R5, R5, UR5, R4 ;  /* 0x0000000505057c24 */ /* 0x000fe2000f8e0204 */
[----:B------:R-:W-:Y:S01]  /*9250*/  ULDC UR5, c[0x0][0x154] ;  /* 0x0000550000057ab9 */ /* 0x000fe20000000800 */
[----:B0-----:R-:W-:Y:S02]  /*9260*/  IMAD.MOV R4, RZ, RZ, -R14 ;  /* 0x000000ffff047224 */ /* 0x001fe400078e0a0e */
[----:B------:R-:W0:Y:S01]  /*9270*/  LDC R14, c[0x0][0x148] ;  /* 0x00005200ff0e7b82 */ /* 0x000e220000000800 */
[----:B------:R-:W-:Y:S02]  /*9280*/  IMAD.IADD R3, R3, 0x1, R5 ;  /* 0x0000000103037824 */ /* 0x000fe400078e0205 */
[----:B-1----:R-:W-:Y:S01]  /*9290*/  IMAD R11, R12, R4, R11 ;  /* 0x000000040c0b7224 */ /* 0x002fe200078e020b */
[----:B------:R-:W-:Y:S02]  /*92a0*/  I2FP.F32.U32 R4, R9 ;  /* 0x0000000900047245 */ /* 0x000fe40000201000 */
[----:B------:R-:W-:-:S02]  /*92b0*/  SHF.R.U64 R12, R2, UR4, R3 ;  /* 0x00000004020c7c19 */ /* 0x000fc40008001203 */
[----:B------:R-:W-:Y:S01]  /*92c0*/  SHF.R.U32.HI R3, RZ, UR4, R3 ;  /* 0x00000004ff037c19 */ /* 0x000fe20008011603 */
[----:B------:R-:W-:Y:S01]  /*92d0*/  FMUL R4, R4, UR5 ;  /* 0x0000000504047c20 */ /* 0x000fe20008400000 */
[----:B------:R-:W-:Y:S02]  /*92e0*/  ULDC UR4, c[0x0][0x608] ;  /* 0x0001820000047ab9 */ /* 0x000fe40000000800 */
[--C-:B------:R-:W-:Y:S01]  /*92f0*/  SHF.R.U64 R15, R12, UR4, R3.reuse ;  /* 0x000000040c0f7c19 */ /* 0x100fe20008001203 */
[----:B------:R1:W2:Y:S01]  /*9300*/  F2I.U32.TRUNC.NTZ R20, R4 ;  /* 0x0000000400147305 */ /* 0x0002a2000020f000 */
[----:B------:R-:W-:Y:S01]  /*9310*/  SHF.R.U32.HI R2, RZ, UR4, R3 ;  /* 0x00000004ff027c19 */ /* 0x000fe20008011603 */
[----:B------:R-:W-:-:S03]  /*9320*/  ULDC UR4, c[0x0][0x658] ;  /* 0x0001960000047ab9 */ /* 0x000fc60000000800 */
[--C-:B------:R-:W-:Y:S02]  /*9330*/  SHF.R.U64 R13, R15, UR4, R2.reuse ;  /* 0x000000040f0d7c19 */ /* 0x100fe40008001202 */
[----:B------:R-:W-:-:S03]  /*9340*/  SHF.R.U32.HI R19, RZ, UR4, R2 ;  /* 0x00000004ff137c19 */ /* 0x000fc60008011602 */
[----:B------:R-:W-:Y:S02]  /*9350*/  IMAD.MOV.U32 R2, RZ, RZ, R13 ;  /* 0x000000ffff027224 */ /* 0x000fe400078e000d */
[----:B------:R-:W-:Y:S01]  /*9360*/  IMAD.MOV.U32 R3, RZ, RZ, R19 ;  /* 0x000000ffff037224 */ /* 0x000fe200078e0013 */
[----:B-1----:R-:W-:Y:S06]  /*9370*/  @!P1 BRA `(.L_x_307) ;  /* 0x0000000000289947 */ /* 0x002fec0003800000 */
        /* <DEDUP_REMOVED lines=10> */
.L_x_307:
[----:B------:R-:W1:Y:S01]  /*9420*/  LDC R4, c[0x0][0x65c] ;  /* 0x00019700ff047b82 */ /* 0x000e620000000800 */
[----:B------:R-:W-:Y:S01]  /*9430*/  ULDC UR4, c[0x0][0x648] ;  /* 0x0001920000047ab9 */ /* 0x000fe20000000800 */
[----:B------:R-:W-:Y:S01]  /*9440*/  LOP3.LUT R15, R15, UR16, RZ, 0xc0, !PT ;  /* 0x000000100f0f7c12 */ /* 0x000fe2000f8ec0ff */
[----:B--2---:R-:W-:Y:S01]  /*9450*/  IMAD.MOV R20, RZ, RZ, -R20 ;  /* 0x000000ffff147224 */ /* 0x004fe200078e0a14 */
[----:B------:R-:W-:Y:S01]  /*9460*/  SHF.R.U64 R2, R2, UR4, R3 ;  /* 0x0000000402027c19 */ /* 0x000fe20008001203 */
[----:B------:R-:W-:Y:S01]  /*9470*/  ULDC UR4, c[0x0][0x638] ;  /* 0x00018e0000047ab9 */ /* 0x000fe20000000800 */
[----:B------:R-:W-:Y:S01]  /*9480*/  LOP3.LUT R12, R12, UR15, RZ, 0xc0, !PT ;  /* 0x0000000f0c0c7c12 */ /* 0x000fe2000f8ec0ff */
[----:B------:R-:W-:Y:S01]  /*9490*/  ULDC UR5, c[0x0][0x610] ;  /* 0x0001840000057ab9 */ /* 0x000fe20000000800 */
[----:B------:R-:W-:Y:S01]  /*94a0*/  IMAD.MOV.U32 R3, RZ, RZ, 0x1 ;  /* 0x00000001ff037424 */ /* 0x000fe200078e00ff */
[----:B-1----:R-:W-:Y:S01]  /*94b0*/  ISETP.NE.AND P1, PT, R4, 0x1, PT ;  /* 0x000000010400780c */ /* 0x002fe20003f25270 */
[----:B------:R-:W-:-:S02]  /*94c0*/  IMAD.MOV R4, RZ, RZ, -R2 ;  /* 0x000000ffff047224 */ /* 0x000fc400078e0a02 */
[----:B------:R-:W-:Y:S02]  /*94d0*/  IMAD R2, R2, UR17, R15 ;  /* 0x0000001102027c24 */ /* 0x000fe4000f8e020f */
[----:B------:R-:W-:Y:S01]  /*94e0*/  IMAD R13, R4, UR4, R13 ;  /* 0x00000004040d7c24 */ /* 0x000fe2000f8e020d */
[----:B------:R-:W-:-:S07]  /*94f0*/  ULDC UR4, c[0x0][0x600] ;  /* 0x0001800000047ab9 */ /* 0x000fce0000000800 */
[----:B0-----:R-:W-:-:S04]  /*9500*/  @P1 IMAD R11, R14, R20, R9 ;  /* 0x000000140e0b1224 */ /* 0x001fc800078e0209 */
[----:B------:R-:W-:Y:S02]  /*9510*/  IMAD R11, R2, UR5, R11 ;  /* 0x00000005020b7c24 */ /* 0x000fe4000f8e020b */
[----:B------:R-:W-:-:S05]  /*9520*/  IMAD R2, R13, UR4, R12 ;  /* 0x000000040d027c24 */ /* 0x000fca000f8e020c */
[----:B------:R-:W-:Y:S02]  /*9530*/  SEL R22, R2, R11, !P1 ;  /* 0x0000000b02167207 */ /* 0x000fe40004800000 */
[----:B------:R-:W-:Y:S01]  /*9540*/  SEL R19, R11, R2, !P1 ;  /* 0x000000020b137207 */ /* 0x000fe20004800000 */
[----:B------:R-:W-:-:S07]  /*9550*/  IMAD.MOV.U32 R2, RZ, RZ, R10 ;  /* 0x000000ffff027224 */ /* 0x000fce00078e000a */
.L_x_305:
[----:B------:R-:W-:Y:S05]  /*9560*/  BSYNC B1 ;  /* 0x0000000000017941 */ /* 0x000fea0003800000 */
.L_x_304:
[----:B------:R-:W-:-:S13]  /*9570*/  LOP3.LUT P1, RZ, R3, 0xff, RZ, 0xc0, !PT ;  /* 0x000000ff03ff7812 */ /* 0x000fda000782c0ff */
[----:B------:R-:W-:Y:S05]  /*9580*/  @P1 BRA `(.L_x_308) ;  /* 0xfffffff400301947 */ /* 0x000fea000383ffff */
[----:B------:R-:W-:Y:S05]  /*9590*/  BSYNC B0 ;  /* 0x0000000000007941 */ /* 0x000fea0003800000 */
.L_x_296:
[----:B------:R-:W-:-:S03]  /*95a0*/  UMOV UR4, 0xffffffff ;  /* 0xffffffff00047882 */ /* 0x000fc60000000000 */
[----:B------:R-:W-:Y:S05]  /*95b0*/  BRA.DIV UR4, `(.L_x_309) ;  /* 0x0000000a043c7947 */ /* 0x000fea000b800000 */
[----:B------:R-:W-:-:S13]  /*95c0*/  ELECT P6, URZ, PT ;  /* 0x00000000003f782f */ /* 0x000fda00038c0000 */
.L_x_332:
[----:B------:R-:W-:Y:S04]  /*95d0*/  BSSY B0, `(.L_x_310) ;  /* 0x000006a000007945 */ /* 0x000fe80003800000 */
[----:B------:R-:W-:Y:S05]  /*95e0*/  @!P6 BRA `(.L_x_311) ;  /* 0x0000000400a0e947 */ /* 0x000fea0003800000 */
[----:B------:R-:W-:-:S04]  /*95f0*/  LOP3.LUT R16, R16, 0x2, RZ, 0xfc, !PT ;  /* 0x0000000210107812 */ /* 0x000fc800078efcff */
[----:B------:R-:W-:-:S13]  /*9600*/  ISETP.NE.AND P0, PT, R16, 0x3, PT ;  /* 0x000000031000780c */ /* 0x000fda0003f05270 */
[----:B------:R-:W-:Y:S05]  /*9610*/  @!P0 BRA `(.L_x_312) ;  /* 0x0000000000048947 */ /* 0x000fea0003800000 */
[----:B------:R-:W-:Y:S01]  /*9620*/  BPT.TRAP 0x1 ;  /* 0x000000040000795c */ /* 0x000fe20000300000 */
.L_x_312:
[----:B------:R-:W0:Y:S01]  /*9630*/  S2R R3, SR_CgaCtaId ;  /* 0x0000000000037919 */ /* 0x000e220000008800 */
[----:B------:R-:W-:Y:S02]  /*9640*/  MOV R2, 0x400 ;  /* 0x0000040000027802 */ /* 0x000fe40000000f00 */
[----:B------:R-:W-:Y:S02]  /*9650*/  SHF.L.U32 R4, R0, 0x1f, RZ ;  /* 0x0000001f00047819 */ /* 0x000fe400000006ff */
[----:B0-----:R-:W-:-:S05]  /*9660*/  LEA R2, R3, R2, 0x18 ;  /* 0x0000000203027211 */ /* 0x001fca00078ec0ff */
[----:B------:R-:W-:-:S04]  /*9670*/  VIADD R2, R2, 0x58 ;  /* 0x0000005802027836 */ /* 0x000fc80000000000 */
[C---:B------:R-:W-:Y:S02]  /*9680*/  IMAD R9, R7.reuse, 0x8, R2 ;  /* 0x0000000807097824 */ /* 0x040fe400078e0202 */
[----:B------:R-:W-:Y:S02]  /*9690*/  VIADD R7, R7, 0x1 ;  /* 0x0000000107077836 */ /* 0x000fe40000000000 */
[----:B------:R-:W0:Y:S03]  /*96a0*/  SYNCS.PHASECHK.TRANS64.TRYWAIT P0, [R9+URZ], R4 ;  /* 0x00000004090075a7 */ /* 0x000e26000800017f */
[----:B------:R-:W-:-:S04]  /*96b0*/  ISETP.NE.AND P1, PT, R7, 0xb, PT ;  /* 0x0000000b0700780c */ /* 0x000fc80003f25270 */
[----:B------:R-:W-:Y:S02]  /*96c0*/  SEL R3, RZ, 0x1, P1 ;  /* 0x00000001ff037807 */ /* 0x000fe40000800000 */
[----:B------:R-:W-:Y:S02]  /*96d0*/  SEL R7, R7, RZ, P1 ;  /* 0x000000ff07077207 */ /* 0x000fe40000800000 */
[----:B------:R-:W-:-:S03]  /*96e0*/  LOP3.LUT R6, R0, R3, RZ, 0x3c, !PT ;  /* 0x0000000300067212 */ /* 0x000fc600078e3cff */
[----:B------:R-:W-:Y:S01]  /*96f0*/  IMAD R8, R7, 0x8, R2 ;  /* 0x0000000807087824 */ /* 0x000fe200078e0202 */
[----:B------:R-:W-:Y:S01]  /*9700*/  SHF.L.U32 R5, R6, 0x1f, RZ ;  /* 0x0000001f06057819 */ /* 0x000fe200000006ff */
[----:B0-----:R-:W-:Y:S06]  /*9710*/  @!P0 BRA `(.L_x_313) ;  /* 0x0000000800048947 */ /* 0x001fec0003800000 */
.L_x_333:
[----:B------:R-:W1:Y:S01]  /*9720*/  SYNCS.PHASECHK.TRANS64.TRYWAIT P0, [R8+URZ], R5 ;  /* 0x00000005080075a7 */ /* 0x000e62000800017f */
[----:B------:R-:W-:-:S05]  /*9730*/  VIADD R0, R7, 0x1 ;  /* 0x0000000107007836 */ /* 0x000fca0000000000 */
[----:B------:R-:W-:-:S04]  /*9740*/  ISETP.NE.AND P1, PT, R0, 0xb, PT ;  /* 0x0000000b0000780c */ /* 0x000fc80003f25270 */
[----:B------:R-:W-:Y:S02]  /*9750*/  SEL R3, RZ, 0x1, P1 ;  /* 0x00000001ff037807 */ /* 0x000fe40000800000 */
[----:B------:R-:W-:Y:S02]  /*9760*/  SEL R7, R0, RZ, P1 ;  /* 0x000000ff00077207 */ /* 0x000fe40000800000 */
[----:B------:R-:W-:-:S03]  /*9770*/  LOP3.LUT R6, R6, R3, RZ, 0x3c, !PT ;  /* 0x0000000306067212 */ /* 0x000fc600078e3cff */
[----:B0-----:R-:W-:Y:S01]  /*9780*/  IMAD R9, R7, 0x8, R2 ;  /* 0x0000000807097824 */ /* 0x001fe200078e0202 */
[----:B------:R-:W-:Y:S01]  /*9790*/  SHF.L.U32 R4, R6, 0x1f, RZ ;  /* 0x0000001f06047819 */ /* 0x000fe200000006ff */
[----:B-1----:R-:W-:Y:S06]  /*97a0*/  @!P0 BRA `(.L_x_314) ;  /* 0x0000000400f48947 */ /* 0x002fec0003800000 */
.L_x_334:
        /* <DEDUP_REMOVED lines=9> */
.L_x_335:
        /* <DEDUP_REMOVED lines=9> */
.L_x_336:
        /* <DEDUP_REMOVED lines=9> */
.L_x_337:
        /* <DEDUP_REMOVED lines=9> */
.L_x_338:
        /* <DEDUP_REMOVED lines=9> */
.L_x_339:
        /* <DEDUP_REMOVED lines=9> */
.L_x_340:
[----:B------:R-:W1:Y:S01]  /*9b10*/  SYNCS.PHASECHK.TRANS64.TRYWAIT P0, [R9+URZ], R4 ;  /* 0x00000004090075a7 */ /* 0x000e62000800017f */
[----:B------:R-:W-:-:S05]  /*9b20*/  VIADD R0, R7, 0x1 ;  /* 0x0000000107007836 */ /* 0x000fca0000000000 */
[----:B------:R-:W-:-:S04]  /*9b30*/  ISETP.NE.AND P1, PT, R0, 0xb, PT ;  /* 0x0000000b0000780c */ /* 0x000fc80003f25270 */
[----:B------:R-:W-:Y:S02]  /*9b40*/  SEL R3, RZ, 0x1, P1 ;  /* 0x00000001ff037807 */ /* 0x000fe40000800000 */
[----:B------:R-:W-:Y:S02]  /*9b50*/  SEL R7, R0, RZ, P1 ;  /* 0x000000ff00077207 */ /* 0x000fe40000800000 */
[----:B------:R-:W-:-:S03]  /*9b60*/  LOP3.LUT R11, R6, R3, RZ, 0x3c, !PT ;  /* 0x00000003060b7212 */ /* 0x000fc600078e3cff */
[----:B------:R-:W-:Y:S01]  /*9b70*/  IMAD R6, R7, 0x8, R2 ;  /* 0x0000000807067824 */ /* 0x000fe200078e0202 */
[----:B0-----:R-:W-:Y:S01]  /*9b80*/  SHF.L.U32 R5, R11, 0x1f, RZ ;  /* 0x0000001f0b057819 */ /* 0x001fe200000006ff */
[----:B-1----:R-:W-:Y:S06]  /*9b90*/  @!P0 BRA `(.L_x_321) ;  /* 0x0000000400848947 */ /* 0x002fec0003800000 */
.L_x_341:
[----:B------:R-:W1:Y:S01]  /*9ba0*/  SYNCS.PHASECHK.TRANS64.TRYWAIT P0, [R6+URZ], R5 ;  /* 0x00000005060075a7 */ /* 0x000e62000800017f */
[----:B------:R-:W-:-:S05]  /*9bb0*/  VIADD R0, R7, 0x1 ;  /* 0x0000000107007836 */ /* 0x000fca0000000000 */
[----:B------:R-:W-:-:S04]  /*9bc0*/  ISETP.NE.AND P1, PT, R0, 0xb, PT ;  /* 0x0000000b0000780c */ /* 0x000fc80003f25270 */
[----:B0-----:R-:W-:Y:S02]  /*9bd0*/  SEL R4, RZ, 0x1, P1 ;  /* 0x00000001ff047807 */ /* 0x001fe40000800000 */
[----:B------:R-:W-:Y:S02]  /*9be0*/  SEL R3, R0, RZ, P1 ;  /* 0x000000ff00037207 */ /* 0x000fe40000800000 */
[----:B------:R-:W-:Y:S01]  /*9bf0*/  LOP3.LUT R0, R11, R4, RZ, 0x3c, !PT ;  /* 0x000000040b007212 */ /* 0x000fe200078e3cff */
[----:B-1----:R-:W-:Y:S06]  /*9c00*/  @!P0 BRA `(.L_x_322) ;  /* 0x00000004007c8947 */ /* 0x002fec0003800000 */
.L_x_342:
[----:B------:R-:W-:Y:S01]  /*9c10*/  IMAD R3, R3, 0x8, R2 ;  /* 0x0000000803037824 */ /* 0x000fe200078e0202 */
[----:B------:R-:W-:-:S07]  /*9c20*/  SHF.L.U32 R0, R0, 0x1f, RZ ;  /* 0x0000001f00007819 */ /* 0x000fce00000006ff */
.L_x_323:
[----:B-1----:R1:W2:Y:S02]  /*9c30*/  SYNCS.PHASECHK.TRANS64.TRYWAIT P0, [R3+URZ], R0 ;  /* 0x00000000030075a7 */ /* 0x0022a4000800017f */
[----:B--2---:R-:W-:Y:S05]  /*9c40*/  @!P0 NANOSLEEP.SYNCS 0x989680 ;  /* 0x009896800000895d */ /* 0x004fea0003900000 */
[----:B------:R-:W2:Y:S02]  /*9c50*/  @!P0 SYNCS.PHASECHK.TRANS64 P0, [R3+URZ], R0 ;  /* 0x00000000030085a7 */ /* 0x000ea4000800007f */
[----:B--2---:R-:W-:Y:S05]  /*9c60*/  @!P0 BRA `(.L_x_323) ;  /* 0xfffffffc00f08947 */ /* 0x004fea000383ffff */
.L_x_311:
[----:B------:R-:W-:Y:S05]  /*9c70*/  BSYNC B0 ;  /* 0x0000000000007941 */ /* 0x000fea0003800000 */
.L_x_310:
[----:B------:R-:W-:Y:S05]  /*9c80*/  EXIT ;  /* 0x000000000000794d */ /* 0x000fea0003800000 */
.L_x_16:
[----:B-1----:R1:W2:Y:S02]  /*9c90*/  SYNCS.PHASECHK.TRANS64.TRYWAIT P0, [R157+URZ], R0 ;  /* 0x000000009d0075a7 */ /* 0x0022a4000800017f */
[----:B--2---:R-:W-:Y:S05]  /*9ca0*/  @!P0 NANOSLEEP.SYNCS 0x989680 ;  /* 0x009896800000895d */ /* 0x004fea0003900000 */
[----:B------:R-:W2:Y:S02]  /*9cb0*/  @!P0 SYNCS.PHASECHK.TRANS64 P0, [R157+URZ], R0 ;  /* 0x000000009d0085a7 */ /* 0x000ea4000800007f */
[----:B--2---:R-:W-:Y:S05]  /*9cc0*/  @!P0 BRA `(.L_x_16) ;  /* 0xfffffffc00f08947 */ /* 0x004fea000383ffff */
[----:B------:R-:W-:Y:S05]  /*9cd0*/  BRA `(.L_x_324) ;  /* 0xffffff7800287947 */ /* 0x000fea000383ffff */
.L_x_21:
[----:B--2---:R2:W3:Y:S02]  /*9ce0*/  SYNCS.PHASECHK.TRANS64.TRYWAIT P1, [R3+URZ], R0 ;  /* 0x00000000030075a7 */ /* 0x0044e4000802017f */
[----:B---3--:R-:W-:Y:S05]  /*9cf0*/  @!P1 NANOSLEEP.SYNCS 0x989680 ;  /* 0x009896800000995d */ /* 0x008fea0003900000 */
[----:B------:R-:W3:Y:S02]  /*9d00*/  @!P1 SYNCS.PHASECHK.TRANS64 P1, [R3+URZ], R0 ;  /* 0x00000000030095a7 */ /* 0x000ee4000802007f */
[----:B---3--:R-:W-:Y:S05]  /*9d10*/  @!P1 BRA `(.L_x_21) ;  /* 0xfffffffc00f09947 */ /* 0x008fea000383ffff */
[----:B------:R-:W-:Y:S05]  /*9d20*/  BRA `(.L_x_20) ;  /* 0xffffff7800987947 */ /* 0x000fea000383ffff */
.L_x_26:
[----:B--2---:R-:W-:-:S04]  /*9d30*/  IMAD.U32 R4, RZ, RZ, UR4 ;  /* 0x00000004ff047e24 */ /* 0x004fc8000f8e00ff */
[----:B------:R2:W3:Y:S03]  /*9d40*/  SYNCS.PHASECHK.TRANS64.TRYWAIT P1, [R4+URZ], R3 ;  /* 0x00000003040075a7 */ /* 0x0004e6000802017f */
[----:B---3--:R-:W-:Y:S05]  /*9d50*/  @!P1 NANOSLEEP.SYNCS 0x989680 ;  /* 0x009896800000995d */ /* 0x008fea0003900000 */
[----:B------:R-:W3:Y:S02]  /*9d60*/  @!P1 SYNCS.PHASECHK.TRANS64 P1, [R4+URZ], R3 ;  /* 0x00000003040095a7 */ /* 0x000ee4000802007f */
[----:B---3--:R-:W-:Y:S05]  /*9d70*/  @!P1 BRA `(.L_x_26) ;  /* 0xfffffffc00ec9947 */ /* 0x008fea000383ffff */
[----:B------:R-:W-:Y:S05]  /*9d80*/  BRA `(.L_x_25) ;  /* 0xffffff7c00287947 */ /* 0x000fea000383ffff */
.L_x_32:
[----:B-1----:R1:W2:Y:S02]  /*9d90*/  SYNCS.PHASECHK.TRANS64.TRYWAIT P0, [R157+URZ+0x10], R0 ;  /* 0x000010009d0075a7 */ /* 0x0022a4000800017f */
[----:B--2---:R-:W-:Y:S05]  /*9da0*/  @!P0 NANOSLEEP.SYNCS 0x989680 ;  /* 0x009896800000895d */ /* 0x004fea0003900000 */
[----:B------:R-:W2:Y:S02]  /*9db0*/  @!P0 SYNCS.PHASECHK.TRANS64 P0, [R157+URZ+0x10], R0 ;  /* 0x000010009d0085a7 */ /* 0x000ea4000800007f */
[----:B--2---:R-:W-:Y:S05]  /*9dc0*/  @!P0 BRA `(.L_x_32) ;  /* 0xfffffffc00f08947 */ /* 0x004fea000383ffff */
[----:B------:R-:W-:Y:S05]  /*9dd0*/  BRA `(.L_x_325) ;  /* 0xffffff8000207947 */ /* 0x000fea000383ffff */
.L_x_297:
[----:B------:R-:W-:Y:S01]  /*9de0*/  BSSY B1, `(.L_x_326) ;  /* 0x0000006000017945 */ /* 0x000fe20003800000 */
[----:B------:R-:W-:-:S07]  /*9df0*/  IMAD.MOV.U32 R15, RZ, RZ, -0x1 ;  /* 0xffffffffff0f7424 */ /* 0x000fce00078e00ff */
[----:B-----5:R-:W-:Y:S05]  /*9e00*/  WARPSYNC.COLLECTIVE R15, `(.L_x_327) ;  /* 0x000000000f0c7348 */ /* 0x020fea0003c00000 */
[----:B------:R-:W-:Y:S02]  /*9e10*/  ELECT P6, UR62, PT ;  /* 0x00000000003e782f */ /* 0x000fe400038c0000 */
[----:B------:R-:W-:Y:S01]  /*9e20*/  MOV R14, UR62 ;  /* 0x0000003e000e7c02 */ /* 0x000fe20008000f00 */
[----:B-----5:R-:W-:Y:S10]  /*9e30*/  ENDCOLLECTIVE ;  /* 0x000000000000791b */ /* 0x020ff40003800000 */
.L_x_327:
[----:B------:R-:W-:Y:S05]  /*9e40*/  BSYNC B1 ;  /* 0x0000000000017941 */ /* 0x000fea0003800000 */
.L_x_326:
[----:B------:R-:W-:Y:S05]  /*9e50*/  BRA `(.L_x_328) ;  /* 0xffffffec00087947 */ /* 0x000fea000383ffff */
.L_x_300:
[----:B0-----:R0:W1:Y:S02]  /*9e60*/  SYNCS.PHASECHK.TRANS64.TRYWAIT P1, [R10+URZ+0x58], R5 ;  /* 0x000058050a0075a7 */ /* 0x001064000802017f */
[----:B-1----:R-:W-:Y:S05]  /*9e70*/  @!P1 NANOSLEEP.SYNCS 0x989680 ;  /* 0x009896800000995d */ /* 0x002fea0003900000 */
[----:B------:R-:W1:Y:S02]  /*9e80*/  @!P1 SYNCS.PHASECHK.TRANS64 P1, [R10+URZ+0x58], R5 ;  /* 0x000058050a0095a7 */ /* 0x000e64000802007f */
[----:B-1----:R-:W-:Y:S05]  /*9e90*/  @!P1 BRA `(.L_x_300) ;  /* 0xfffffffc00f09947 */ /* 0x002fea000383ffff */
[----:B------:R-:W-:Y:S05]  /*9ea0*/  BRA `(.L_x_329) ;  /* 0xffffffec003c7947 */ /* 0x000fea000383ffff */
.L_x_309:
[----:B------:R-:W-:Y:S01]  /*9eb0*/  BSSY B0, `(.L_x_330) ;  /* 0x0000006000007945 */ /* 0x000fe20003800000 */
[----:B------:R-:W-:-:S07]  /*9ec0*/  IMAD.MOV.U32 R15, RZ, RZ, -0x1 ;  /* 0xffffffffff0f7424 */ /* 0x000fce00078e00ff */
[----:B-----5:R-:W-:Y:S05]  /*9ed0*/  WARPSYNC.COLLECTIVE R15, `(.L_x_331) ;  /* 0x000000000f0c7348 */ /* 0x020fea0003c00000 */
[----:B------:R-:W-:Y:S02]  /*9ee0*/  ELECT P6, UR62, PT ;  /* 0x00000000003e782f */ /* 0x000fe400038c0000 */
[----:B------:R-:W-:Y:S01]  /*9ef0*/  MOV R14, UR62 ;  /* 0x0000003e000e7c02 */ /* 0x000fe20008000f00 */
[----:B-----5:R-:W-:Y:S10]  /*9f00*/  ENDCOLLECTIVE ;  /* 0x000000000000791b */ /* 0x020ff40003800000 */
.L_x_331:
[----:B------:R-:W-:Y:S05]  /*9f10*/  BSYNC B0 ;  /* 0x0000000000007941 */ /* 0x000fea0003800000 */
.L_x_330:
[----:B------:R-:W-:Y:S05]  /*9f20*/  BRA `(.L_x_332) ;  /* 0xfffffff400a87947 */ /* 0x000fea000383ffff */
.L_x_313:
[----:B0-----:R0:W1:Y:S02]  /*9f30*/  SYNCS.PHASECHK.TRANS64.TRYWAIT P0, [R9+URZ], R4 ;  /* 0x00000004090075a7 */ /* 0x001064000800017f */
[----:B-1----:R-:W-:Y:S05]  /*9f40*/  @!P0 NANOSLEEP.SYNCS 0x989680 ;  /* 0x009896800000895d */ /* 0x002fea0003900000 */
[----:B------:R-:W1:Y:S02]  /*9f50*/  @!P0 SYNCS.PHASECHK.TRANS64 P0, [R9+URZ], R4 ;  /* 0x00000004090085a7 */ /* 0x000e64000800007f */
[----:B-1----:R-:W-:Y:S05]  /*9f60*/  @!P0 BRA `(.L_x_313) ;  /* 0xfffffffc00f08947 */ /* 0x002fea000383ffff */
[----:B------:R-:W-:Y:S05]  /*9f70*/  BRA `(.L_x_333) ;  /* 0xfffffff400e87947 */ /* 0x000fea000383ffff */
.L_x_314:
[----:B0-----:R0:W1:Y:S02]  /*9f80*/  SYNCS.PHASECHK.TRANS64.TRYWAIT P0, [R8+URZ], R5 ;  /* 0x00000005080075a7 */ /* 0x001064000800017f */
[----:B-1----:R-:W-:Y:S05]  /*9f90*/  @!P0 NANOSLEEP.SYNCS 0x989680 ;  /* 0x009896800000895d */ /* 0x002fea0003900000 */
[----:B------:R-:W1:Y:S02]  /*9fa0*/  @!P0 SYNCS.PHASECHK.TRANS64 P0, [R8+URZ], R5 ;  /* 0x00000005080085a7 */ /* 0x000e64000800007f */
[----:B-1----:R-:W-:Y:S05]  /*9fb0*/  @!P0 BRA `(.L_x_314) ;  /* 0xfffffffc00f08947 */ /* 0x002fea000383ffff */
[----:B------:R-:W-:Y:S05]  /*9fc0*/  BRA `(.L_x_334) ;  /* 0xfffffff400f87947 */ /* 0x000fea000383ffff */
.L_x_315:
[----:B0-----:R0:W1:Y:S02]  /*9fd0*/  SYNCS.PHASECHK.TRANS64.TRYWAIT P0, [R9+URZ], R4 ;  /* 0x00000004090075a7 */ /* 0x001064000800017f */
[----:B-1----:R-:W-:Y:S05]  /*9fe0*/  @!P0 NANOSLEEP.SYNCS 0x989680 ;  /* 0x009896800000895d */ /* 0x002fea0003900000 */
[----:B------:R-:W1:Y:S02]  /*9ff0*/  @!P0 SYNCS.PHASECHK.TRANS64 P0, [R9+URZ], R4 ;  /* 0x00000004090085a7 */ /* 0x000e64000800007f */
[----:B-1----:R-:W-:Y:S05]  /*a000*/  @!P0 BRA `(.L_x_315) ;  /* 0xfffffffc00f08947 */ /* 0x002fea000383ffff */
[----:B------:R-:W-:Y:S05]  /*a010*/  BRA `(.L_x_335) ;  /* 0xfffffff800087947 */ /* 0x000fea000383ffff */
.L_x_316:
[----:B0-----:R0:W1:Y:S02]  /*a020*/  SYNCS.PHASECHK.TRANS64.TRYWAIT P0, [R8+URZ], R5 ;  /* 0x00000005080075a7 */ /* 0x001064000800017f */
[----:B-1----:R-:W-:Y:S05]  /*a030*/  @!P0 NANOSLEEP.SYNCS 0x989680 ;  /* 0x009896800000895d */ /* 0x002fea0003900000 */
[----:B------:R-:W1:Y:S02]  /*a040*/  @!P0 SYNCS.PHASECHK.TRANS64 P0, [R8+URZ], R5 ;  /* 0x00000005080085a7 */ /* 0x000e64000800007f */
[----:B-1----:R-:W-:Y:S05]  /*a050*/  @!P0 BRA `(.L_x_316) ;  /* 0xfffffffc00f08947 */ /* 0x002fea000383ffff */
[----:B------:R-:W-:Y:S05]  /*a060*/  BRA `(.L_x_336) ;  /* 0xfffffff800187947 */ /* 0x000fea000383ffff */
.L_x_317:
[----:B0-----:R0:W1:Y:S02]  /*a070*/  SYNCS.PHASECHK.TRANS64.TRYWAIT P0, [R9+URZ], R4 ;  /* 0x00000004090075a7 */ /* 0x001064000800017f */
[----:B-1----:R-:W-:Y:S05]  /*a080*/  @!P0 NANOSLEEP.SYNCS 0x989680 ;  /* 0x009896800000895d */ /* 0x002fea0003900000 */
[----:B------:R-:W1:Y:S02]  /*a090*/  @!P0 SYNCS.PHASECHK.TRANS64 P0, [R9+URZ], R4 ;  /* 0x00000004090085a7 */ /* 0x000e64000800007f */
[----:B-1----:R-:W-:Y:S05]  /*a0a0*/  @!P0 BRA `(.L_x_317) ;  /* 0xfffffffc00f08947 */ /* 0x002fea000383ffff */
[----:B------:R-:W-:Y:S05]  /*a0b0*/  BRA `(.L_x_337) ;  /* 0xfffffff800287947 */ /* 0x000fea000383ffff */
.L_x_318:
[----:B0-----:R0:W1:Y:S02]  /*a0c0*/  SYNCS.PHASECHK.TRANS64.TRYWAIT P0, [R8+URZ], R5 ;  /* 0x00000005080075a7 */ /* 0x001064000800017f */
[----:B-1----:R-:W-:Y:S05]  /*a0d0*/  @!P0 NANOSLEEP.SYNCS 0x989680 ;  /* 0x009896800000895d */ /* 0x002fea0003900000 */
[----:B------:R-:W1:Y:S02]  /*a0e0*/  @!P0 SYNCS.PHASECHK.TRANS64 P0, [R8+URZ], R5 ;  /* 0x00000005080085a7 */ /* 0x000e64000800007f */
[----:B-1----:R-:W-:Y:S05]  /*a0f0*/  @!P0 BRA `(.L_x_318) ;  /* 0xfffffffc00f08947 */ /* 0x002fea000383ffff */
[----:B------:R-:W-:Y:S05]  /*a100*/  BRA `(.L_x_338) ;  /* 0xfffffff800387947 */ /* 0x000fea000383ffff */
.L_x_319:
[----:B0-----:R0:W1:Y:S02]  /*a110*/  SYNCS.PHASECHK.TRANS64.TRYWAIT P0, [R9+URZ], R4 ;  /* 0x00000004090075a7 */ /* 0x001064000800017f */
[----:B-1----:R-:W-:Y:S05]  /*a120*/  @!P0 NANOSLEEP.SYNCS 0x989680 ;  /* 0x009896800000895d */ /* 0x002fea0003900000 */
[----:B------:R-:W1:Y:S02]  /*a130*/  @!P0 SYNCS.PHASECHK.TRANS64 P0, [R9+URZ], R4 ;  /* 0x00000004090085a7 */ /* 0x000e64000800007f */
[----:B-1----:R-:W-:Y:S05]  /*a140*/  @!P0 BRA `(.L_x_319) ;  /* 0xfffffffc00f08947 */ /* 0x002fea000383ffff */
[----:B------:R-:W-:Y:S05]  /*a150*/  BRA `(.L_x_339) ;  /* 0xfffffff800487947 */ /* 0x000fea000383ffff */
.L_x_320:
[----:B0-----:R0:W1:Y:S02]  /*a160*/  SYNCS.PHASECHK.TRANS64.TRYWAIT P0, [R8+URZ], R5 ;  /* 0x00000005080075a7 */ /* 0x001064000800017f */
[----:B-1----:R-:W-:Y:S05]  /*a170*/  @!P0 NANOSLEEP.SYNCS 0x989680 ;  /* 0x009896800000895d */ /* 0x002fea0003900000 */
[----:B------:R-:W1:Y:S02]  /*a180*/  @!P0 SYNCS.PHASECHK.TRANS64 P0, [R8+URZ], R5 ;  /* 0x00000005080085a7 */ /* 0x000e64000800007f */
[----:B-1----:R-:W-:Y:S05]  /*a190*/  @!P0 BRA `(.L_x_320) ;  /* 0xfffffffc00f08947 */ /* 0x002fea000383ffff */
[----:B------:R-:W-:Y:S05]  /*a1a0*/  BRA `(.L_x_340) ;  /* 0xfffffff800587947 */ /* 0x000fea000383ffff */
.L_x_321:
[----:B0-----:R0:W1:Y:S02]  /*a1b0*/  SYNCS.PHASECHK.TRANS64.TRYWAIT P0, [R9+URZ], R4 ;  /* 0x00000004090075a7 */ /* 0x001064000800017f */
[----:B-1----:R-:W-:Y:S05]  /*a1c0*/  @!P0 NANOSLEEP.SYNCS 0x989680 ;  /* 0x009896800000895d */ /* 0x002fea0003900000 */
[----:B------:R-:W1:Y:S02]  /*a1d0*/  @!P0 SYNCS.PHASECHK.TRANS64 P0, [R9+URZ], R4 ;  /* 0x00000004090085a7 */ /* 0x000e64000800007f */
[----:B-1----:R-:W-:Y:S05]  /*a1e0*/  @!P0 BRA `(.L_x_321) ;  /* 0xfffffffc00f08947 */ /* 0x002fea000383ffff */
[----:B------:R-:W-:Y:S05]  /*a1f0*/  BRA `(.L_x_341) ;  /* 0xfffffff800687947 */ /* 0x000fea000383ffff */
.L_x_322:
[----:B0-----:R0:W1:Y:S02]  /*a200*/  SYNCS.PHASECHK.TRANS64.TRYWAIT P0, [R6+URZ], R5 ;  /* 0x00000005060075a7 */ /* 0x001064000800017f */
[----:B-1----:R-:W-:Y:S05]  /*a210*/  @!P0 NANOSLEEP.SYNCS 0x989680 ;  /* 0x009896800000895d */ /* 0x002fea0003900000 */
[----:B------:R-:W1:Y:S02]  /*a220*/  @!P0 SYNCS.PHASECHK.TRANS64 P0, [R6+URZ], R5 ;  /* 0x00000005060085a7 */ /* 0x000e64000800007f */
[----:B-1----:R-:W-:Y:S05]  /*a230*/  @!P0 BRA `(.L_x_322) ;  /* 0xfffffffc00f08947 */ /* 0x002fea000383ffff */
[----:B------:R-:W-:Y:S05]  /*a240*/  BRA `(.L_x_342) ;  /* 0xfffffff800707947 */ /* 0x000fea000383ffff */
.L_x_343:
[----:B------:R-:W-:-:S00]  /*a250*/  BRA `(.L_x_343) ;  /* 0xfffffffc00fc7947 */ /* 0x000fc0000383ffff */
[----:B------:R-:W-:-:S00]  /*a260*/  NOP ;  /* 0x0000000000007918 */ /* 0x000fc00000000000 */
        /* <DEDUP_REMOVED lines=9> */
.L_x_344:


//--------------------- .nv.global.init           --------------------------
	.section	.nv.global.init,"aw",@progbits
.nv.global.init:
	.type		$str$22,@object
	.size		$str$22,($str$23 - $str$22)
$str$22:
        /*0000*/ 	.byte	0x6b, 0x5f, 0x74, 0x69, 0x6c, 0x65, 0x5f, 0x63, 0x6f, 0x75, 0x6e, 0x74, 0x20, 0x3e, 0x3d, 0x20
        /*0010*/ 	.byte	0x31, 0x00
	.type		$str$23,@object
	.size		$str$23,(__unnamed_1 - $str$23)
$str$23:
        /*0012*/ 	.byte	0x2f, 0x74, 0x6d, 0x70, 0x2f, 0x63, 0x75, 0x74, 0x6c, 0x61, 0x73, 0x73, 0x5f, 0x73, 0x77, 0x65
        /*0022*/ 	.byte	0x65, 0x70, 0x5f, 0x73, 0x72, 0x63, 0x2f, 0x69, 0x6e, 0x63, 0x6c, 0x75, 0x64, 0x65, 0x2f, 0x63
        /*0032*/ 	.byte	0x75, 0x74, 0x6c, 0x61, 0x73, 0x73, 0x2f, 0x67, 0x65, 0x6d, 0x6d, 0x2f, 0x63, 0x6f, 0x6c, 0x6c
        /*0042*/ 	.byte	0x65, 0x63, 0x74, 0x69, 0x76, 0x65, 0x2f, 0x73, 0x6d, 0x39, 0x30, 0x5f, 0x6d, 0x6d, 0x61, 0x5f
        /*0052*/ 	.byte	0x74, 0x6d, 0x61, 0x5f, 0x67, 0x6d, 0x6d, 0x61, 0x5f, 0x73, 0x73, 0x5f, 0x77, 0x61, 0x72, 0x70
        /*0062*/ 	.byte	0x73, 0x70, 0x65, 0x63, 0x69, 0x61, 0x6c, 0x69, 0x7a, 0x65, 0x64, 0x2e, 0x68, 0x70, 0x70, 0x00
	.type		__unnamed_1,@object
	.size		__unnamed_1,(.L_0 - __unnamed_1)
__unnamed_1:
        /*0072*/ 	.byte	0x76, 0x6f, 0x69, 0x64, 0x20, 0x63, 0x75, 0x74, 0x6c, 0x61, 0x73, 0x73, 0x3a, 0x3a, 0x67, 0x65
        /* <DEDUP_REMOVED lines=171> */
        /*0b32*/ 	.byte	0x65, 0x3a, 0x3a, 0x69, 0x64, 0x65, 0x6e, 0x74, 0x69, 0x74, 0x79, 0x5d, 0x00
.L_0:


//--------------------- .nv.shared._ZN7cutlass13device_kernelINS_4gemm6kernel13GemmUniversalIN4cute5tupleIJiiiiEEENS1_10collective13CollectiveMmaINS1_34MainloopSm90TmaGmmaWarpSpecializedILi11ENS5_IJNS4_1CILi1EEESB_SB_EEENS1_32KernelTmaWarpSpecializedPingpongEEENS5_IJNSA_ILi64EEENSA_ILi256EEESF_EEEaNS5_IJlSB_lEEEaSI_NS4_8TiledMMAINS4_8MMA_AtomIJNS4_4SM904GMMA27MMA_64x256x32_S32S8S8_SS_TNEEEENS4_6LayoutISC_NS5_IJNSA_ILi0EEESQ_SQ_EEEEENS5_IJNS4_10UnderscoreEST_ST_EEEEENS4_13SM90_TMA_LOADENS4_14ComposedLayoutINS4_7SwizzleILi2ELi4ELi3EEENS4_18smem_ptr_flag_bitsILi8EEENSP_INS5_IJNSA_ILi8EEESF_EEENS5_IJSF_SB_EEEEEEEvNS4_8identityESW_S16_vS17_EENS_8epilogue10collective6detail29Sm90TmaWarpSpecializedAdapterINS1A_15DefaultEpilogueIaSI_SI_NS19_6thread17LinearCombinationIaLi1EiiLNS1E_9ScaleType4KindE0ELNS_15FloatRoundStyleE2EaEENS1_15EpilogueDefaultEEEEEvvEEEEvNT_6ParamsE --------------------------
	.section	.nv.shared._ZN7cutlass13device_kernelINS_4gemm6kernel13GemmUniversalIN4cute5tupleIJiiiiEEENS1_10collective13CollectiveMmaINS1_34MainloopSm90TmaGmmaWarpSpecializedILi11ENS5_IJNS4_1CILi1EEESB_SB_EEENS1_32KernelTmaWarpSpecializedPingpongEEENS5_IJNSA_ILi64EEENSA_ILi256EEESF_EEEaNS5_IJlSB_lEEEaSI_NS4_8TiledMMAINS4_8MMA_AtomIJNS4_4SM904GMMA27MMA_64x256x32_S32S8S8_SS_TNEEEENS4_6LayoutISC_NS5_IJNSA_ILi0EEESQ_SQ_EEEEENS5_IJNS4_10UnderscoreEST_ST_EEEEENS4_13SM90_TMA_LOADENS4_14ComposedLayoutINS4_7SwizzleILi2ELi4ELi3EEENS4_18smem_ptr_flag_bitsILi8EEENSP_INS5_IJNSA_ILi8EEESF_EEENS5_IJSF_SB_EEEEEEEvNS4_8identityESW_S16_vS17_EENS_8epilogue10collective6detail29Sm90TmaWarpSpecializedAdapterINS1A_15DefaultEpilogueIaSI_SI_NS19_6thread17LinearCombinationIaLi1EiiLNS1E_9ScaleType4KindE0ELNS_15FloatRoundStyleE2EaEENS1_15EpilogueDefaultEEEEEvvEEEEvNT_6ParamsE,"aw",@nobits
	.sectionflags	@""
	.align	16
	.zero		1024


//--------------------- .nv.shared.reserved.0     --------------------------
	.section	.nv.shared.reserved.0,"aw",@nobits
	.weak		__nv_reservedSMEM_offset_0_alias
	.size		__nv_reservedSMEM_offset_0_alias, 0, 0
	.other		__nv_reservedSMEM_offset_0_alias,@"STO_CUDA_RESERVED_SHARED STV_DEFAULT"
__nv_reservedSMEM_offset_0_alias:
	.zero		0


//--------------------- .nv.global                --------------------------
	.section	.nv.global,"aw",@nobits
.nv.global:
	.type		_ZN40_INTERNAL_9f483503_4_k_cu_72518ddf_279234cute1_E,@object
	.size		_ZN40_INTERNAL_9f483503_4_k_cu_72518ddf_279234cute1_E,(_ZN40_INTERNAL_9f483503_4_k_cu_72518ddf_279234cuda3std3__45__cpo6cbeginE - _ZN40_INTERNAL_9f483503_4_k_cu_72518ddf_279234cute1_E)
_ZN40_INTERNAL_9f483503_4_k_cu_72518ddf_279234cute1_E:
	.zero		1
	.type		_ZN40_INTERNAL_9f483503_4_k_cu_72518ddf_279234cuda3std3__45__cpo6cbeginE,@object
	.size		_ZN40_INTERNAL_9f483503_4_k_cu_72518ddf_279234cuda3std3__45__cpo6cbeginE,(_ZN40_INTERNAL_9f483503_4_k_cu_72518ddf_279234cuda3std3__48in_placeE - _ZN40_INTERNAL_9f483503_4_k_cu_72518ddf_279234cuda3std3__45__cpo6cbeginE)
_ZN40_INTERNAL_9f483503_4_k_cu_72518ddf_279234cuda3std3__45__cpo6cbeginE:
	.zero		1
	.type		_ZN40_INTERNAL_9f483503_4_k_cu_72518ddf_279234cuda3std3__48in_placeE,@object
	.size		_ZN40_INTERNAL_9f483503_4_k_cu_72518ddf_279234cuda3std3__48in_placeE,(_ZN40_INTERNAL_9f483503_4_k_cu_72518ddf_279234cuda3std6ranges3__45__cpo9iter_moveE - _ZN40_INTERNAL_9f483503_4_k_cu_72518ddf_279234cuda3std3__48in_placeE)
_ZN40_INTERNAL_9f483503_4_k_cu_72518ddf_279234cuda3std3__48in_placeE:
	.zero		1
	.type		_ZN40_INTERNAL_9f483503_4_k_cu_72518ddf_279234cuda3std6ranges3__45__cpo9iter_moveE,@object
	.size		_ZN40_INTERNAL_9f483503_4_k_cu_72518ddf_279234cuda3std6ranges3__45__cpo9iter_moveE,(_ZN40_INTERNAL_9f483503_4_k_cu_72518ddf_279234cuda3std3__45__cpo5beginE - _ZN40_INTERNAL_9f483503_4_k_cu_72518ddf_279234cuda3std6ranges3__45__cpo9iter_moveE)
_ZN40_INTERNAL_9f483503_4_k_cu_72518ddf_279234cuda3std6ranges3__45__cpo9iter_moveE:
	.zero		1
	.type		_ZN40_INTERNAL_9f483503_4_k_cu_72518ddf_279234cuda3std3__45__cpo5beginE,@object
	.size		_ZN40_INTERNAL_9f483503_4_k_cu_72518ddf_279234cuda3std3__45__cpo5beginE,(_ZN40_INTERNAL_9f483503_4_k_cu_72518ddf_279234cuda3std3__442_GLOBAL__N__9f483503_4_k_cu_72518ddf_279236ignoreE - _ZN40_INTERNAL_9f483503_4_k_cu_72518ddf_279234cuda3std3__45__cpo5beginE)
_ZN40_INTERNAL_9f483503_4_k_cu_72518ddf_279234cuda3std3__45__cpo5beginE:
	.zero		1
	.type		_ZN40_INTERNAL_9f483503_4_k_cu_72518ddf_279234cuda3std3__442_GLOBAL__N__9f483503_4_k_cu_72518ddf_279236ignoreE,@object
	.size		_ZN40_INTERNAL_9f483503_4_k_cu_72518ddf_279234cuda3std3__442_GLOBAL__N__9f483503_4_k_cu_72518ddf_279236ignoreE,(_ZN40_INTERNAL_9f483503_4_k_cu_72518ddf_279234cute7productE - _ZN40_INTERNAL_9f483503_4_k_cu_72518ddf_279234cuda3std3__442_GLOBAL__N__9f483503_4_k_cu_72518ddf_279236ignoreE)
_ZN40_INTERNAL_9f483503_4_k_cu_72518ddf_279234cuda3std3__442_GLOBAL__N__9f483503_4_k_cu_72518ddf_279236ignoreE:
	.zero		1
	.type		_ZN40_INTERNAL_9f483503_4_k_cu_72518ddf_279234cute7productE,@object
	.size		_ZN40_INTERNAL_9f483503_4_k_cu_72518ddf_279234cute7productE,(_ZN40_INTERNAL_9f483503_4_k_cu_72518ddf_279234cuda3std3__45__cpo3endE - _ZN40_INTERNAL_9f483503_4_k_cu_72518ddf_279234cute7productE)
_ZN40_INTERNAL_9f483503_4_k_cu_72518ddf_279234cute7productE:
	.zero		1
	.type		_ZN40_INTERNAL_9f483503_4_k_cu_72518ddf_279234cuda3std3__45__cpo3endE,@object
	.size		_ZN40_INTERNAL_9f483503_4_k_cu_72518ddf_279234cuda3std3__45__cpo3endE,(_ZN40_INTERNAL_9f483503_4_k_cu_72518ddf_279234cuda3std3__419piecewise_constructE - _ZN40_INTERNAL_9f483503_4_k_cu_72518ddf_279234cuda3std3__45__cpo3endE)
_ZN40_INTERNAL_9f483503_4_k_cu_72518ddf_279234cuda3std3__45__cpo3endE:
	.zero		1
	.type		_ZN40_INTERNAL_9f483503_4_k_cu_72518ddf_279234cuda3std3__419piecewise_constructE,@object
	.size		_ZN40_INTERNAL_9f483503_4_k_cu_72518ddf_279234cuda3std3__419piecewise_constructE,(_ZN40_INTERNAL_9f483503_4_k_cu_72518ddf_279234cuda3std3__45__cpo4cendE - _ZN40_INTERNAL_9f483503_4_k_cu_72518ddf_279234cuda3std3__419piecewise_constructE)
_ZN40_INTERNAL_9f483503_4_k_cu_72518ddf_279234cuda3std3__419piecewise_constructE:
	.zero		1
	.type		_ZN40_INTERNAL_9f483503_4_k_cu_72518ddf_279234cuda3std3__45__cpo4cendE,@object
	.size		_ZN40_INTERNAL_9f483503_4_k_cu_72518ddf_279234cuda3std3__45__cpo4cendE,(_ZN40_INTERNAL_9f483503_4_k_cu_72518ddf_279234cuda3std6ranges3__45__cpo4swapE - _ZN40_INTERNAL_9f483503_4_k_cu_72518ddf_279234cuda3std3__45__cpo4cendE)
_ZN40_INTERNAL_9f483503_4_k_cu_72518ddf_279234cuda3std3__45__cpo4cendE:
	.zero		1
	.type		_ZN40_INTERNAL_9f483503_4_k_cu_72518ddf_279234cuda3std6ranges3__45__cpo4swapE,@object
	.size		_ZN40_INTERNAL_9f483503_4_k_cu_72518ddf_279234cuda3std6ranges3__45__cpo4swapE,(.L_8 - _ZN40_INTERNAL_9f483503_4_k_cu_72518ddf_279234cuda3std6ranges3__45__cpo4swapE)
_ZN40_INTERNAL_9f483503_4_k_cu_72518ddf_279234cuda3std6ranges3__45__cpo4swapE:
	.zero		1
.L_8:


//--------------------- .nv.constant0._ZN7cutlass13device_kernelINS_4gemm6kernel13GemmUniversalIN4cute5tupleIJiiiiEEENS1_10collective13CollectiveMmaINS1_34MainloopSm90TmaGmmaWarpSpecializedILi11ENS5_IJNS4_1CILi1EEESB_SB_EEENS1_32KernelTmaWarpSpecializedPingpongEEENS5_IJNSA_ILi64EEENSA_ILi256EEESF_EEEaNS5_IJlSB_lEEEaSI_NS4_8TiledMMAINS4_8MMA_AtomIJNS4_4SM904GMMA27MMA_64x256x32_S32S8S8_SS_TNEEEENS4_6LayoutISC_NS5_IJNSA_ILi0EEESQ_SQ_EEEEENS5_IJNS4_10UnderscoreEST_ST_EEEEENS4_13SM90_TMA_LOADENS4_14ComposedLayoutINS4_7SwizzleILi2ELi4ELi3EEENS4_18smem_ptr_flag_bitsILi8EEENSP_INS5_IJNSA_ILi8EEESF_EEENS5_IJSF_SB_EEEEEEEvNS4_8identityESW_S16_vS17_EENS_8epilogue10collective6detail29Sm90TmaWarpSpecializedAdapterINS1A_15DefaultEpilogueIaSI_SI_NS19_6thread17LinearCombinationIaLi1EiiLNS1E_9ScaleType4KindE0ELNS_15FloatRoundStyleE2EaEENS1_15EpilogueDefaultEEEEEvvEEEEvNT_6ParamsE --------------------------
	.section	.nv.constant0._ZN7cutlass13device_kernelINS_4gemm6kernel13GemmUniversalIN4cute5tupleIJiiiiEEENS1_10collective13CollectiveMmaINS1_34MainloopSm90TmaGmmaWarpSpecializedILi11ENS5_IJNS4_1CILi1EEESB_SB_EEENS1_32KernelTmaWarpSpecializedPingpongEEENS5_IJNSA_ILi64EEENSA_ILi256EEESF_EEEaNS5_IJlSB_lEEEaSI_NS4_8TiledMMAINS4_8MMA_AtomIJNS4_4SM904GMMA27MMA_64x256x32_S32S8S8_SS_TNEEEENS4_6LayoutISC_NS5_IJNSA_ILi0EEESQ_SQ_EEEEENS5_IJNS4_10UnderscoreEST_ST_EEEEENS4_13SM90_TMA_LOADENS4_14ComposedLayoutINS4_7SwizzleILi2ELi4ELi3EEENS4_18smem_ptr_flag_bitsILi8EEENSP_INS5_IJNSA_ILi8EEESF_EEENS5_IJSF_SB_EEEEEEEvNS4_8identityESW_S16_vS17_EENS_8epilogue10collective6detail29Sm90TmaWarpSpecializedAdapterINS1A_15DefaultEpilogueIaSI_SI_NS19_6thread17LinearCombinationIaLi1EiiLNS1E_9ScaleType4KindE0ELNS_15FloatRoundStyleE2EaEENS1_15EpilogueDefaultEEEEEvvEEEEvNT_6ParamsE,"a",@progbits
	.sectionflags	@""
	.align	4
.nv.constant0._ZN7cutlass13device_kernelINS_4gemm6kernel13GemmUniversalIN4cute5tupleIJiiiiEEENS1_10collective13CollectiveMmaINS1_34MainloopSm90TmaGmmaWarpSpecializedILi11ENS5_IJNS4_1CILi1EEESB_SB_EEENS1_32KernelTmaWarpSpecializedPingpongEEENS5_IJNSA_ILi64EEENSA_ILi256EEESF_EEEaNS5_IJlSB_lEEEaSI_NS4_8TiledMMAINS4_8MMA_AtomIJNS4_4SM904GMMA27MMA_64x256x32_S32S8S8_SS_TNEEEENS4_6LayoutISC_NS5_IJNSA_ILi0EEESQ_SQ_EEEEENS5_IJNS4_10UnderscoreEST_ST_EEEEENS4_13SM90_TMA_LOADENS4_14ComposedLayoutINS4_7SwizzleILi2ELi4ELi3EEENS4_18smem_ptr_flag_bitsILi8EEENSP_INS5_IJNSA_ILi8EEESF_EEENS5_IJSF_SB_EEEEEEEvNS4_8identityESW_S16_vS17_EENS_8epilogue10collective6detail29Sm90TmaWarpSpecializedAdapterINS1A_15DefaultEpilogueIaSI_SI_NS19_6thread17LinearCombinationIaLi1EiiLNS1E_9ScaleType4KindE0ELNS_15FloatRoundStyleE2EaEENS1_15EpilogueDefaultEEEEEvvEEEEvNT_6ParamsE:
	.zero		1664


//--------------------- SYMBOLS --------------------------

	.type		.nv.reservedSmem.offset0,@object
	.size		.nv.reservedSmem.offset0,0x4
	.type		__assertfail,@function
